// auto-generated by cutlass_sweep.gemm — config: {"arch": "sm_100", "cluster_m": 1, "cluster_n": 1, "dtype": "e5m2", "dtype_b": "e5m2", "layout": "tn", "stages": 0, "tile_k": 32, "tile_m": 128, "tile_n": 256}
#include "cutlass/cutlass.h"
#include "cutlass/gemm/collective/collective_builder.hpp"
#include "cutlass/gemm/device/gemm_universal_adapter.h"
#include "cutlass/gemm/kernel/gemm_universal.hpp"
#include "cutlass/epilogue/collective/collective_builder.hpp"

using ElemA = cutlass::float_e5m2_t;
using ElemB = cutlass::float_e5m2_t;
using ElemCD = cutlass::float_e5m2_t;
using Acc  = float;
using TileShape    = cute::Shape<cute::_128, cute::_256, cute::_32>;
using ClusterShape = cute::Shape<cute::_1, cute::_1, cute::_1>;

using CollectiveEpilogue = typename cutlass::epilogue::collective::CollectiveBuilder<
    cutlass::arch::Sm100, cutlass::arch::OpClassTensorOp,
    TileShape, ClusterShape,
    cutlass::epilogue::collective::EpilogueTileAuto,
    Acc, Acc,
    ElemCD, cutlass::layout::RowMajor, 128 / cutlass::sizeof_bits<ElemCD>::value,
    ElemCD, cutlass::layout::RowMajor, 128 / cutlass::sizeof_bits<ElemCD>::value,
    cutlass::epilogue::collective::EpilogueScheduleAuto
  >::CollectiveOp;

using CollectiveMainloop = typename cutlass::gemm::collective::CollectiveBuilder<
    cutlass::arch::Sm100, cutlass::arch::OpClassTensorOp,
    ElemA, cutlass::layout::ColumnMajor, 128 / cutlass::sizeof_bits<ElemA>::value,
    ElemB, cutlass::layout::RowMajor, 128 / cutlass::sizeof_bits<ElemB>::value,
    Acc,
    TileShape, ClusterShape,
    cutlass::gemm::collective::StageCountAutoCarveout<static_cast<int>(sizeof(typename CollectiveEpilogue::SharedStorage))>,
    cutlass::gemm::collective::KernelScheduleAuto
  >::CollectiveOp;

using GemmKernel = cutlass::gemm::kernel::GemmUniversal<
    cute::Shape<int,int,int,int>,
    CollectiveMainloop,
    CollectiveEpilogue
>;
using Gemm = cutlass::gemm::device::GemmUniversalAdapter<GemmKernel>;

// Force the device kernel symbol into the cubin without needing a host main.
auto* _anchor = &cutlass::device_kernel<GemmKernel>;


// ===== COMPILED SASS (sm_100a) =====

	.target	sm_100a

	.elftype	@"ET_EXEC"


//--------------------- .note.nv.tkinfo           --------------------------
	.section	.note.nv.tkinfo,"",@"SHT_NOTE"
	.sectionflags	@"SHF_NOTE_NV_TKINFO"
	.tkinfo
        /*0018*/ 	.word	0x00000002
        /*0030*/ 	.string	""
        /*0030*/ 	.string	"ptxas"
        /*0030*/ 	.string	"Cuda compilation tools, release 13.0, V13.0.88"
        /*0030*/ 	.string	"Build cuda_13.0.r13.0/compiler.36424714_0"
        /*0030*/ 	.string	"-arch sm_100a -m 64 "



//--------------------- .note.nv.cuinfo           --------------------------
	.section	.note.nv.cuinfo,"",@"SHT_NOTE"
	.sectionflags	@"SHF_NOTE_NV_CUINFO"
        /*0018*/ 	.short	0x0002
        /*001a*/ 	.short	0x0064
        /*001c*/ 	.short	0x0082
	.zero		2


//--------------------- .nv.info                  --------------------------
	.section	.nv.info,"",@"SHT_CUDA_INFO"
	.align	4


	//----- nvinfo : EIATTR_REGCOUNT
	.align		4
        /*0000*/ 	.byte	0x04, 0x2f
        /*0002*/ 	.short	(.L_20 - .L_19)
	.align		4
.L_19:
        /*0004*/ 	.word	index@(_ZN7cutlass13device_kernelINS_4gemm6kernel13GemmUniversalIN4cute5tupleIJiiiiEEENS1_10collective13CollectiveMmaINS1_35MainloopSm100TmaUmmaWarpSpecializedILi14ELi2ELi2ENS5_IJNS4_1CILi1EEESB_SB_EEEEENS5_IJNSA_ILi128EEENSA_ILi256EEENSA_ILi32EEEEEENS_12float_e5m2_tENS5_IJSB_llEEESI_SJ_NS4_8TiledMMAINS4_8MMA_AtomIJNS4_10MMA_TraitsINS4_19SM100_MMA_F8F6F4_SSEJSI_SI_fSE_SF_NS4_17integral_constantINS4_4UMMA5MajorELSQ_1EEESR_NSO_INSP_7ScaleInELSS_0EEEST_EEEEEENS4_6LayoutISC_NS5_IJNSA_ILi0EEESX_SX_EEEEENS5_IJNS4_10UnderscoreES10_S10_EEEEENS4_13SM90_TMA_LOADENS4_14ComposedLayoutINS4_7SwizzleILi3ELi4ELi3EEENS4_18smem_ptr_flag_bitsILi8EEENSW_INS5_IJSE_NSA_ILi8EEEEEENS5_IJSB_SE_EEEEEEEvNS4_8identityES13_S1D_vS1E_EENS_8epilogue10collective18CollectiveEpilogueINS1G_23Sm100TmaWarpSpecializedILi4ELi2ELi64ELb0ELb0EEEJSH_NS5_IJNSW_ISE_SB_EENSW_INSA_ILi64EEESB_EEEEESI_NS5_IJlSB_lEEESI_S1P_NS1G_6fusion15FusionCallbacksIS1K_NS1Q_17LinearCombinationISI_fSI_fLNS_15FloatRoundStyleE2EEESH_S1O_JEEENS4_5SM1004TMEM4LOAD26SM100_TMEM_LOAD_32dp32b64xES13_NS14_INS15_ILi2ELi4ELi3EEES18_NSW_INS5_IJS19_S1M_EEENS5_IJS1M_SB_EEEEEEENS4_39AutoVectorizingCopyWithAssumedAlignmentILi128EEENS4_14SM90_TMA_STOREES24_S26_S26_EEEvvEEEEvNT_6ParamsE)
        /*0008*/ 	.word	0x000000e0


	//----- nvinfo : EIATTR_FRAME_SIZE
	.align		4
.L_20:
        /*000c*/ 	.byte	0x04, 0x11
        /*000e*/ 	.short	(.L_22 - .L_21)
	.align		4
.L_21:
        /*0010*/ 	.word	index@($__internal_2_$__cuda_sm10x_tcgen05_guardrail_trap_unallocated_columns_being_dealloced)
        /*0014*/ 	.word	0x00000000


	//----- nvinfo : EIATTR_FRAME_SIZE
	.align		4
.L_22:
        /*0018*/ 	.byte	0x04, 0x11
        /*001a*/ 	.short	(.L_24 - .L_23)
	.align		4
.L_23:
        /*001c*/ 	.word	index@($__internal_1_$__cuda_sm10x_tcgen05_guardrail_trap_phase_invalid_during_alloc)
        /*0020*/ 	.word	0x00000000


	//----- nvinfo : EIATTR_FRAME_SIZE
	.align		4
.L_24:
        /*0024*/ 	.byte	0x04, 0x11
        /*0026*/ 	.short	(.L_26 - .L_25)
	.align		4
.L_25:
        /*0028*/ 	.word	index@($__internal_0_$__cuda_sm10x_tcgen05_guardrail_trap_col_being_dealloced_not_returned_by_alloc)
        /*002c*/ 	.word	0x00000000


	//----- nvinfo : EIATTR_FRAME_SIZE
	.align		4
.L_26:
        /*0030*/ 	.byte	0x04, 0x11
        /*0032*/ 	.short	(.L_28 - .L_27)
	.align		4
.L_27:
        /*0034*/ 	.word	index@(_ZN7cutlass13device_kernelINS_4gemm6kernel13GemmUniversalIN4cute5tupleIJiiiiEEENS1_10collective13CollectiveMmaINS1_35MainloopSm100TmaUmmaWarpSpecializedILi14ELi2ELi2ENS5_IJNS4_1CILi1EEESB_SB_EEEEENS5_IJNSA_ILi128EEENSA_ILi256EEENSA_ILi32EEEEEENS_12float_e5m2_tENS5_IJSB_llEEESI_SJ_NS4_8TiledMMAINS4_8MMA_AtomIJNS4_10MMA_TraitsINS4_19SM100_MMA_F8F6F4_SSEJSI_SI_fSE_SF_NS4_17integral_constantINS4_4UMMA5MajorELSQ_1EEESR_NSO_INSP_7ScaleInELSS_0EEEST_EEEEEENS4_6LayoutISC_NS5_IJNSA_ILi0EEESX_SX_EEEEENS5_IJNS4_10UnderscoreES10_S10_EEEEENS4_13SM90_TMA_LOADENS4_14ComposedLayoutINS4_7SwizzleILi3ELi4ELi3EEENS4_18smem_ptr_flag_bitsILi8EEENSW_INS5_IJSE_NSA_ILi8EEEEEENS5_IJSB_SE_EEEEEEEvNS4_8identityES13_S1D_vS1E_EENS_8epilogue10collective18CollectiveEpilogueINS1G_23Sm100TmaWarpSpecializedILi4ELi2ELi64ELb0ELb0EEEJSH_NS5_IJNSW_ISE_SB_EENSW_INSA_ILi64EEESB_EEEEESI_NS5_IJlSB_lEEESI_S1P_NS1G_6fusion15FusionCallbacksIS1K_NS1Q_17LinearCombinationISI_fSI_fLNS_15FloatRoundStyleE2EEESH_S1O_JEEENS4_5SM1004TMEM4LOAD26SM100_TMEM_LOAD_32dp32b64xES13_NS14_INS15_ILi2ELi4ELi3EEES18_NSW_INS5_IJS19_S1M_EEENS5_IJS1M_SB_EEEEEEENS4_39AutoVectorizingCopyWithAssumedAlignmentILi128EEENS4_14SM90_TMA_STOREES24_S26_S26_EEEvvEEEEvNT_6ParamsE)
        /*0038*/ 	.word	0x00000000


	//----- nvinfo : EIATTR_MIN_STACK_SIZE
	.align		4
.L_28:
        /*003c*/ 	.byte	0x04, 0x12
        /*003e*/ 	.short	(.L_30 - .L_29)
	.align		4
.L_29:
        /*0040*/ 	.word	index@(_ZN7cutlass13device_kernelINS_4gemm6kernel13GemmUniversalIN4cute5tupleIJiiiiEEENS1_10collective13CollectiveMmaINS1_35MainloopSm100TmaUmmaWarpSpecializedILi14ELi2ELi2ENS5_IJNS4_1CILi1EEESB_SB_EEEEENS5_IJNSA_ILi128EEENSA_ILi256EEENSA_ILi32EEEEEENS_12float_e5m2_tENS5_IJSB_llEEESI_SJ_NS4_8TiledMMAINS4_8MMA_AtomIJNS4_10MMA_TraitsINS4_19SM100_MMA_F8F6F4_SSEJSI_SI_fSE_SF_NS4_17integral_constantINS4_4UMMA5MajorELSQ_1EEESR_NSO_INSP_7ScaleInELSS_0EEEST_EEEEEENS4_6LayoutISC_NS5_IJNSA_ILi0EEESX_SX_EEEEENS5_IJNS4_10UnderscoreES10_S10_EEEEENS4_13SM90_TMA_LOADENS4_14ComposedLayoutINS4_7SwizzleILi3ELi4ELi3EEENS4_18smem_ptr_flag_bitsILi8EEENSW_INS5_IJSE_NSA_ILi8EEEEEENS5_IJSB_SE_EEEEEEEvNS4_8identityES13_S1D_vS1E_EENS_8epilogue10collective18CollectiveEpilogueINS1G_23Sm100TmaWarpSpecializedILi4ELi2ELi64ELb0ELb0EEEJSH_NS5_IJNSW_ISE_SB_EENSW_INSA_ILi64EEESB_EEEEESI_NS5_IJlSB_lEEESI_S1P_NS1G_6fusion15FusionCallbacksIS1K_NS1Q_17LinearCombinationISI_fSI_fLNS_15FloatRoundStyleE2EEESH_S1O_JEEENS4_5SM1004TMEM4LOAD26SM100_TMEM_LOAD_32dp32b64xES13_NS14_INS15_ILi2ELi4ELi3EEES18_NSW_INS5_IJS19_S1M_EEENS5_IJS1M_SB_EEEEEEENS4_39AutoVectorizingCopyWithAssumedAlignmentILi128EEENS4_14SM90_TMA_STOREES24_S26_S26_EEEvvEEEEvNT_6ParamsE)
        /*0044*/ 	.word	0x00000000
.L_30:


//--------------------- .nv.compat                --------------------------
	.section	.nv.compat,"",@"SHT_CUDA_COMPAT_INFO"
	.align	4
        /*0000*/ 	.byte	0x02, 0x09, 0x01, 0x00, 0x02, 0x02, 0x02, 0x00, 0x02, 0x05, 0x05, 0x00, 0x03, 0x07, 0x01, 0x01
        /*0010*/ 	.byte	0x02, 0x03, 0x01, 0x00, 0x02, 0x06, 0x01, 0x00, 0x04, 0x0b, 0x08, 0x00, 0x09, 0x00, 0x00, 0x00
        /*0020*/ 	.byte	0x00, 0x00, 0x00, 0x00


//--------------------- .nv.info._ZN7cutlass13device_kernelINS_4gemm6kernel13GemmUniversalIN4cute5tupleIJiiiiEEENS1_10collective13CollectiveMmaINS1_35MainloopSm100TmaUmmaWarpSpecializedILi14ELi2ELi2ENS5_IJNS4_1CILi1EEESB_SB_EEEEENS5_IJNSA_ILi128EEENSA_ILi256EEENSA_ILi32EEEEEENS_12float_e5m2_tENS5_IJSB_llEEESI_SJ_NS4_8TiledMMAINS4_8MMA_AtomIJNS4_10MMA_TraitsINS4_19SM100_MMA_F8F6F4_SSEJSI_SI_fSE_SF_NS4_17integral_constantINS4_4UMMA5MajorELSQ_1EEESR_NSO_INSP_7ScaleInELSS_0EEEST_EEEEEENS4_6LayoutISC_NS5_IJNSA_ILi0EEESX_SX_EEEEENS5_IJNS4_10UnderscoreES10_S10_EEEEENS4_13SM90_TMA_LOADENS4_14ComposedLayoutINS4_7SwizzleILi3ELi4ELi3EEENS4_18smem_ptr_flag_bitsILi8EEENSW_INS5_IJSE_NSA_ILi8EEEEEENS5_IJSB_SE_EEEEEEEvNS4_8identityES13_S1D_vS1E_EENS_8epilogue10collective18CollectiveEpilogueINS1G_23Sm100TmaWarpSpecializedILi4ELi2ELi64ELb0ELb0EEEJSH_NS5_IJNSW_ISE_SB_EENSW_INSA_ILi64EEESB_EEEEESI_NS5_IJlSB_lEEESI_S1P_NS1G_6fusion15FusionCallbacksIS1K_NS1Q_17LinearCombinationISI_fSI_fLNS_15FloatRoundStyleE2EEESH_S1O_JEEENS4_5SM1004TMEM4LOAD26SM100_TMEM_LOAD_32dp32b64xES13_NS14_INS15_ILi2ELi4ELi3EEES18_NSW_INS5_IJS19_S1M_EEENS5_IJS1M_SB_EEEEEEENS4_39AutoVectorizingCopyWithAssumedAlignmentILi128EEENS4_14SM90_TMA_STOREES24_S26_S26_EEEvvEEEEvNT_6ParamsE --------------------------
	.section	.nv.info._ZN7cutlass13device_kernelINS_4gemm6kernel13GemmUniversalIN4cute5tupleIJiiiiEEENS1_10collective13CollectiveMmaINS1_35MainloopSm100TmaUmmaWarpSpecializedILi14ELi2ELi2ENS5_IJNS4_1CILi1EEESB_SB_EEEEENS5_IJNSA_ILi128EEENSA_ILi256EEENSA_ILi32EEEEEENS_12float_e5m2_tENS5_IJSB_llEEESI_SJ_NS4_8TiledMMAINS4_8MMA_AtomIJNS4_10MMA_TraitsINS4_19SM100_MMA_F8F6F4_SSEJSI_SI_fSE_SF_NS4_17integral_constantINS4_4UMMA5MajorELSQ_1EEESR_NSO_INSP_7ScaleInELSS_0EEEST_EEEEEENS4_6LayoutISC_NS5_IJNSA_ILi0EEESX_SX_EEEEENS5_IJNS4_10UnderscoreES10_S10_EEEEENS4_13SM90_TMA_LOADENS4_14ComposedLayoutINS4_7SwizzleILi3ELi4ELi3EEENS4_18smem_ptr_flag_bitsILi8EEENSW_INS5_IJSE_NSA_ILi8EEEEEENS5_IJSB_SE_EEEEEEEvNS4_8identityES13_S1D_vS1E_EENS_8epilogue10collective18CollectiveEpilogueINS1G_23Sm100TmaWarpSpecializedILi4ELi2ELi64ELb0ELb0EEEJSH_NS5_IJNSW_ISE_SB_EENSW_INSA_ILi64EEESB_EEEEESI_NS5_IJlSB_lEEESI_S1P_NS1G_6fusion15FusionCallbacksIS1K_NS1Q_17LinearCombinationISI_fSI_fLNS_15FloatRoundStyleE2EEESH_S1O_JEEENS4_5SM1004TMEM4LOAD26SM100_TMEM_LOAD_32dp32b64xES13_NS14_INS15_ILi2ELi4ELi3EEES18_NSW_INS5_IJS19_S1M_EEENS5_IJS1M_SB_EEEEEEENS4_39AutoVectorizingCopyWithAssumedAlignmentILi128EEENS4_14SM90_TMA_STOREES24_S26_S26_EEEvvEEEEvNT_6ParamsE,"",@"SHT_CUDA_INFO"
	.sectionflags	@""
	.align	4


	//----- nvinfo : EIATTR_CUDA_API_VERSION
	.align		4
        /*0000*/ 	.byte	0x04, 0x37
        /*0002*/ 	.short	(.L_32 - .L_31)
.L_31:
        /*0004*/ 	.word	0x00000082


	//----- nvinfo : EIATTR_KPARAM_INFO
	.align		4
.L_32:
        /*0008*/ 	.byte	0x04, 0x17
        /*000a*/ 	.short	(.L_34 - .L_33)
.L_33:
        /*000c*/ 	.word	0x00000000
        /*0010*/ 	.short	0x0000
        /*0012*/ 	.short	0x0000
        /*0014*/ 	.byte	0x00, 0xf0, 0x01, 0x20


	//----- nvinfo : EIATTR_AT_ENTRY_FRAGMENTS
	.align		4
.L_34:
        /*0018*/ 	.byte	0x04, 0x4f
        /*001a*/ 	.short	(.L_36 - .L_35)


	//   ....[0]....
.L_35:
        /*001c*/ 	.word	0x00000006


	//----- nvinfo : EIATTR_RESERVED_SMEM_USED
	.align		4
.L_36:
        /*0020*/ 	.byte	0x01, 0x41
	.zero		2


	//----- nvinfo : EIATTR_SPARSE_MMA_MASK
	.align		4
        /*0024*/ 	.byte	0x03, 0x50
        /*0026*/ 	.short	0x0000


	//----- nvinfo : EIATTR_TCGEN05_1CTA_USED
	.align		4
        /*0028*/ 	.byte	0x01, 0x51
	.zero		2


	//----- nvinfo : EIATTR_MAXREG_COUNT
	.align		4
        /*002c*/ 	.byte	0x03, 0x1b
        /*002e*/ 	.short	0x00ff


	//----- nvinfo : EIATTR_NUM_BARRIERS
	.align		4
        /*0030*/ 	.byte	0x02, 0x4c
        /*0032*/ 	.byte	0x07
	.zero		1


	//----- nvinfo : EIATTR_EXTERNS
	.align		4
        /*0034*/ 	.byte	0x04, 0x0f
        /*0036*/ 	.short	(.L_38 - .L_37)


	//   ....[0]....
	.align		4
.L_37:
        /*0038*/ 	.word	index@(__assertfail)


	//----- nvinfo : EIATTR_MERCURY_ISA_VERSION
	.align		4
.L_38:
        /*003c*/ 	.byte	0x03, 0x5f
        /*003e*/ 	.short	0x0101


	//----- nvinfo : EIATTR_INT_WARP_WIDE_INSTR_OFFSETS
	.align		4
        /*0040*/ 	.byte	0x04, 0x31
        /*0042*/ 	.short	(.L_40 - .L_39)


	//   ....[0]....
.L_39:
        /*0044*/ 	.word	0x00001fd0


	//   ....[1]....
        /*0048*/ 	.word	0x00003d50


	//   ....[2]....
        /*004c*/ 	.word	0x00003d70


	//   ....[3]....
        /*0050*/ 	.word	0x00003da0


	//   ....[4]....
        /*0054*/ 	.word	0x000046e0


	//   ....[5]....
        /*0058*/ 	.word	0x00004750


	//   ....[6]....
        /*005c*/ 	.word	0x00004830


	//   ....[7]....
        /*0060*/ 	.word	0x000048b0


	//   ....[8]....
        /*0064*/ 	.word	0x000049c0


	//   ....[9]....
        /*0068*/ 	.word	0x00004a50


	//   ....[10]....
        /*006c*/ 	.word	0x00004c30


	//   ....[11]....
        /*0070*/ 	.word	0x00004d90


	//----- nvinfo : EIATTR_COOP_GROUP_MASK_REGIDS
	.align		4
.L_40:
        /*0074*/ 	.byte	0x04, 0x29
        /*0076*/ 	.short	(.L_42 - .L_41)


	//   ....[0]....
.L_41:
        /*0078*/ 	.word	0xffffffff


	//   ....[1]....
        /*007c*/ 	.word	0xffffffff


	//   ....[2]....
        /*0080*/ 	.word	0xffffffff


	//   ....[3]....
        /*0084*/ 	.word	0xffffffff


	//   ....[4]....
        /*0088*/ 	.word	0xffffffff


	//   ....[5]....
        /*008c*/ 	.word	0xffffffff


	//   ....[6]....
        /*0090*/ 	.word	0xffffffff


	//   ....[7]....
        /*0094*/ 	.word	0xffffffff


	//   ....[8]....
        /*0098*/ 	.word	0xffffffff


	//   ....[9]....
        /*009c*/ 	.word	0xffffffff


	//   ....[10]....
        /*00a0*/ 	.word	0xffffffff


	//   ....[11]....
        /*00a4*/ 	.word	0xffffffff


	//   ....[12]....
        /*00a8*/ 	.word	0xffffffff


	//----- nvinfo : EIATTR_COOP_GROUP_INSTR_OFFSETS
	.align		4
.L_42:
        /*00ac*/ 	.byte	0x04, 0x28
        /*00ae*/ 	.short	(.L_44 - .L_43)


	//   ....[0]....
.L_43:
        /*00b0*/ 	.word	0x00000090


	//   ....[1]....
        /*00b4*/ 	.word	0x000004d0


	//   ....[2]....
        /*00b8*/ 	.word	0x000007b0


	//   ....[3]....
        /*00bc*/ 	.word	0x00000950


	//   ....[4]....
        /*00c0*/ 	.word	0x00000a50


	//   ....[5]....
        /*00c4*/ 	.word	0x00000bc0


	//   ....[6]....
        /*00c8*/ 	.word	0x00000d20


	//   ....[7]....
        /*00cc*/ 	.word	0x00001eb0


	//   ....[8]....
        /*00d0*/ 	.word	0x00003230


	//   ....[9]....
        /*00d4*/ 	.word	0x00003440


	//   ....[10]....
        /*00d8*/ 	.word	0x00003470


	//   ....[11]....
        /*00dc*/ 	.word	0x00003c30


	//   ....[12]....
        /*00e0*/ 	.word	0x00003e60


	//----- nvinfo : EIATTR_VRC_CTA_INIT_COUNT
	.align		4
.L_44:
        /*00e4*/ 	.byte	0x02, 0x4a
        /*00e6*/ 	.byte	0x80
	.zero		1


	//----- nvinfo : EIATTR_SYSCALL_OFFSETS
	.align		4
        /*00e8*/ 	.byte	0x04, 0x46
        /*00ea*/ 	.short	(.L_46 - .L_45)


	//   ....[0]....
.L_45:
        /*00ec*/ 	.word	0x00005800


	//   ....[1]....
        /*00f0*/ 	.word	0x00005940


	//   ....[2]....
        /*00f4*/ 	.word	0x000061a0


	//   ....[3]....
        /*00f8*/ 	.word	0x000077c0


	//   ....[4]....
        /*00fc*/ 	.word	0x00008d70


	//   ....[5]....
        /*0100*/ 	.word	0x0000a340


	//----- nvinfo : EIATTR_MBARRIER_INSTR_OFFSETS
	.align		4
.L_46:
        /*0104*/ 	.byte	0x04, 0x39
        /*0106*/ 	.short	(.L_48 - .L_47)


	//   ....[0]....
.L_47:
        /*0108*/ 	.word	0x000005d0
        /*010c*/ 	.word	0x000000ff
        /*0110*/ 	.word	0x00000000
        /*0114*/ 	.short	0x0100
        /*0116*/ 	.byte	0x05
	.zero		1


	//   ....[1]....
        /*0118*/ 	.word	0x000005e0
        /*011c*/ 	.word	0x000000ff
        /*0120*/ 	.word	0x00000070
        /*0124*/ 	.short	0x0100
        /*0126*/ 	.byte	0x05
	.zero		1


	//   ....[2]....
        /*0128*/ 	.word	0x000005f0
        /*012c*/ 	.word	0x000000ff
        /*0130*/ 	.word	0x00000008
        /*0134*/ 	.short	0x0100
        /*0136*/ 	.byte	0x05
	.zero		1


	//   ....[3]....
        /*0138*/ 	.word	0x00000600
        /*013c*/ 	.word	0x000000ff
        /*0140*/ 	.word	0x00000078
        /*0144*/ 	.short	0x0100
        /*0146*/ 	.byte	0x05
	.zero		1


	//   ....[4]....
        /*0148*/ 	.word	0x00000610
        /*014c*/ 	.word	0x000000ff
        /*0150*/ 	.word	0x00000010
        /*0154*/ 	.short	0x0100
        /*0156*/ 	.byte	0x05
	.zero		1


	//   ....[5]....
        /*0158*/ 	.word	0x00000620
        /*015c*/ 	.word	0x000000ff
        /*0160*/ 	.word	0x00000080
        /*0164*/ 	.short	0x0100
        /*0166*/ 	.byte	0x05
	.zero		1


	//   ....[6]....
        /*0168*/ 	.word	0x00000630
        /*016c*/ 	.word	0x000000ff
        /*0170*/ 	.word	0x00000018
        /*0174*/ 	.short	0x0100
        /*0176*/ 	.byte	0x05
	.zero		1


	//   ....[7]....
        /*0178*/ 	.word	0x00000640
        /*017c*/ 	.word	0x000000ff
        /*0180*/ 	.word	0x00000088
        /*0184*/ 	.short	0x0100
        /*0186*/ 	.byte	0x05
	.zero		1


	//   ....[8]....
        /*0188*/ 	.word	0x00000650
        /*018c*/ 	.word	0x000000ff
        /*0190*/ 	.word	0x00000020
        /*0194*/ 	.short	0x0100
        /*0196*/ 	.byte	0x05
	.zero		1


	//   ....[9]....
        /*0198*/ 	.word	0x00000660
        /*019c*/ 	.word	0x000000ff
        /*01a0*/ 	.word	0x00000090
        /*01a4*/ 	.short	0x0100
        /*01a6*/ 	.byte	0x05
	.zero		1


	//   ....[10]....
        /*01a8*/ 	.word	0x00000670
        /*01ac*/ 	.word	0x000000ff
        /*01b0*/ 	.word	0x00000028
        /*01b4*/ 	.short	0x0100
        /*01b6*/ 	.byte	0x05
	.zero		1


	//   ....[11]....
        /*01b8*/ 	.word	0x00000680
        /*01bc*/ 	.word	0x000000ff
        /*01c0*/ 	.word	0x00000098
        /*01c4*/ 	.short	0x0100
        /*01c6*/ 	.byte	0x05
	.zero		1


	//   ....[12]....
        /*01c8*/ 	.word	0x00000690
        /*01cc*/ 	.word	0x000000ff
        /*01d0*/ 	.word	0x00000030
        /*01d4*/ 	.short	0x0100
        /*01d6*/ 	.byte	0x05
	.zero		1


	//   ....[13]....
        /*01d8*/ 	.word	0x000006a0
        /*01dc*/ 	.word	0x000000ff
        /*01e0*/ 	.word	0x000000a0
        /*01e4*/ 	.short	0x0100
        /*01e6*/ 	.byte	0x05
	.zero		1


	//   ....[14]....
        /*01e8*/ 	.word	0x000006b0
        /*01ec*/ 	.word	0x000000ff
        /*01f0*/ 	.word	0x00000038
        /*01f4*/ 	.short	0x0100
        /*01f6*/ 	.byte	0x05
	.zero		1


	//   ....[15]....
        /*01f8*/ 	.word	0x000006c0
        /*01fc*/ 	.word	0x000000ff
        /*0200*/ 	.word	0x000000a8
        /*0204*/ 	.short	0x0100
        /*0206*/ 	.byte	0x05
	.zero		1


	//   ....[16]....
        /*0208*/ 	.word	0x000006d0
        /*020c*/ 	.word	0x000000ff
        /*0210*/ 	.word	0x00000040
        /*0214*/ 	.short	0x0100
        /*0216*/ 	.byte	0x05
	.zero		1


	//   ....[17]....
        /*0218*/ 	.word	0x000006e0
        /*021c*/ 	.word	0x000000ff
        /*0220*/ 	.word	0x000000b0
        /*0224*/ 	.short	0x0100
        /*0226*/ 	.byte	0x05
	.zero		1


	//   ....[18]....
        /*0228*/ 	.word	0x000006f0
        /*022c*/ 	.word	0x000000ff
        /*0230*/ 	.word	0x00000048
        /*0234*/ 	.short	0x0100
        /*0236*/ 	.byte	0x05
	.zero		1


	//   ....[19]....
        /*0238*/ 	.word	0x00000700
        /*023c*/ 	.word	0x000000ff
        /*0240*/ 	.word	0x000000b8
        /*0244*/ 	.short	0x0100
        /*0246*/ 	.byte	0x05
	.zero		1


	//   ....[20]....
        /*0248*/ 	.word	0x00000710
        /*024c*/ 	.word	0x000000ff
        /*0250*/ 	.word	0x00000050
        /*0254*/ 	.short	0x0100
        /*0256*/ 	.byte	0x05
	.zero		1


	//   ....[21]....
        /*0258*/ 	.word	0x00000720
        /*025c*/ 	.word	0x000000ff
        /*0260*/ 	.word	0x000000c0
        /*0264*/ 	.short	0x0100
        /*0266*/ 	.byte	0x05
	.zero		1


	//   ....[22]....
        /*0268*/ 	.word	0x00000730
        /*026c*/ 	.word	0x000000ff
        /*0270*/ 	.word	0x00000058
        /*0274*/ 	.short	0x0100
        /*0276*/ 	.byte	0x05
	.zero		1


	//   ....[23]....
        /*0278*/ 	.word	0x00000740
        /*027c*/ 	.word	0x000000ff
        /*0280*/ 	.word	0x000000c8
        /*0284*/ 	.short	0x0100
        /*0286*/ 	.byte	0x05
	.zero		1


	//   ....[24]....
        /*0288*/ 	.word	0x00000750
        /*028c*/ 	.word	0x000000ff
        /*0290*/ 	.word	0x00000060
        /*0294*/ 	.short	0x0100
        /*0296*/ 	.byte	0x05
	.zero		1


	//   ....[25]....
        /*0298*/ 	.word	0x00000760
        /*029c*/ 	.word	0x000000ff
        /*02a0*/ 	.word	0x000000d0
        /*02a4*/ 	.short	0x0100
        /*02a6*/ 	.byte	0x05
	.zero		1


	//   ....[26]....
        /*02a8*/ 	.word	0x00000770
        /*02ac*/ 	.word	0x000000ff
        /*02b0*/ 	.word	0x00000068
        /*02b4*/ 	.short	0x0100
        /*02b6*/ 	.byte	0x05
	.zero		1


	//   ....[27]....
        /*02b8*/ 	.word	0x00000780
        /*02bc*/ 	.word	0x000000ff
        /*02c0*/ 	.word	0x000000d8
        /*02c4*/ 	.short	0x0100
        /*02c6*/ 	.byte	0x05
	.zero		1


	//   ....[28]....
        /*02c8*/ 	.word	0x000008c0
        /*02cc*/ 	.word	0x000000ff
        /*02d0*/ 	.word	0x000000e0
        /*02d4*/ 	.short	0x0100
        /*02d6*/ 	.byte	0x07
	.zero		1


	//   ....[29]....
        /*02d8*/ 	.word	0x000008d0
        /*02dc*/ 	.word	0x000000ff
        /*02e0*/ 	.word	0x00000100
        /*02e4*/ 	.short	0x0100
        /*02e6*/ 	.byte	0x07
	.zero		1


	//   ....[30]....
        /*02e8*/ 	.word	0x000008e0
        /*02ec*/ 	.word	0x000000ff
        /*02f0*/ 	.word	0x000000e8
        /*02f4*/ 	.short	0x0100
        /*02f6*/ 	.byte	0x07
	.zero		1


	//   ....[31]....
        /*02f8*/ 	.word	0x000008f0
        /*02fc*/ 	.word	0x000000ff
        /*0300*/ 	.word	0x00000108
        /*0304*/ 	.short	0x0100
        /*0306*/ 	.byte	0x07
	.zero		1


	//   ....[32]....
        /*0308*/ 	.word	0x00000900
        /*030c*/ 	.word	0x000000ff
        /*0310*/ 	.word	0x000000f0
        /*0314*/ 	.short	0x0100
        /*0316*/ 	.byte	0x07
	.zero		1


	//   ....[33]....
        /*0318*/ 	.word	0x00000910
        /*031c*/ 	.word	0x000000ff
        /*0320*/ 	.word	0x00000110
        /*0324*/ 	.short	0x0100
        /*0326*/ 	.byte	0x07
	.zero		1


	//   ....[34]....
        /*0328*/ 	.word	0x00000920
        /*032c*/ 	.word	0x000000ff
        /*0330*/ 	.word	0x000000f8
        /*0334*/ 	.short	0x0100
        /*0336*/ 	.byte	0x07
	.zero		1


	//   ....[35]....
        /*0338*/ 	.word	0x00000930
        /*033c*/ 	.word	0x000000ff
        /*0340*/ 	.word	0x00000118
        /*0344*/ 	.short	0x0100
        /*0346*/ 	.byte	0x07
	.zero		1


	//   ....[36]....
        /*0348*/ 	.word	0x00000a20
        /*034c*/ 	.word	0x000000ff
        /*0350*/ 	.word	0x00000120
        /*0354*/ 	.short	0x0100
        /*0356*/ 	.byte	0x05
	.zero		1


	//   ....[37]....
        /*0358*/ 	.word	0x00000a30
        /*035c*/ 	.word	0x000000ff
        /*0360*/ 	.word	0x00000128
        /*0364*/ 	.short	0x0100
        /*0366*/ 	.byte	0x05
	.zero		1


	//   ....[38]....
        /*0368*/ 	.word	0x00000b70
        /*036c*/ 	.word	0x000000ff
        /*0370*/ 	.word	0x00000130
        /*0374*/ 	.short	0x0100
        /*0376*/ 	.byte	0x05
	.zero		1


	//   ....[39]....
        /*0378*/ 	.word	0x00000b80
        /*037c*/ 	.word	0x000000ff
        /*0380*/ 	.word	0x00000140
        /*0384*/ 	.short	0x0100
        /*0386*/ 	.byte	0x05
	.zero		1


	//   ....[40]....
        /*0388*/ 	.word	0x00000b90
        /*038c*/ 	.word	0x000000ff
        /*0390*/ 	.word	0x00000138
        /*0394*/ 	.short	0x0100
        /*0396*/ 	.byte	0x05
	.zero		1


	//   ....[41]....
        /*0398*/ 	.word	0x00000ba0
        /*039c*/ 	.word	0x000000ff
        /*03a0*/ 	.word	0x00000148
        /*03a4*/ 	.short	0x0100
        /*03a6*/ 	.byte	0x05
	.zero		1


	//   ....[42]....
        /*03a8*/ 	.word	0x00000cd0
        /*03ac*/ 	.word	0x000000ff
        /*03b0*/ 	.word	0x00000150
        /*03b4*/ 	.short	0x0100
        /*03b6*/ 	.byte	0x07
	.zero		1


	//   ....[43]....
        /*03b8*/ 	.word	0x00000ce0
        /*03bc*/ 	.word	0x000000ff
        /*03c0*/ 	.word	0x00000160
        /*03c4*/ 	.short	0x0100
        /*03c6*/ 	.byte	0x07
	.zero		1


	//   ....[44]....
        /*03c8*/ 	.word	0x00000cf0
        /*03cc*/ 	.word	0x000000ff
        /*03d0*/ 	.word	0x00000158
        /*03d4*/ 	.short	0x0100
        /*03d6*/ 	.byte	0x07
	.zero		1


	//   ....[45]....
        /*03d8*/ 	.word	0x00000d00
        /*03dc*/ 	.word	0x000000ff
        /*03e0*/ 	.word	0x00000168
        /*03e4*/ 	.short	0x0100
        /*03e6*/ 	.byte	0x07
	.zero		1


	//   ....[46]....
        /*03e8*/ 	.word	0x00000df0
        /*03ec*/ 	.word	0x000000ff
        /*03f0*/ 	.word	0x00000170
        /*03f4*/ 	.short	0x0100
        /*03f6*/ 	.byte	0x05
	.zero		1


	//   ....[47]....
        /*03f8*/ 	.word	0x00000e00
        /*03fc*/ 	.word	0x000000ff
        /*0400*/ 	.word	0x00000180
        /*0404*/ 	.short	0x0100
        /*0406*/ 	.byte	0x05
	.zero		1


	//   ....[48]....
        /*0408*/ 	.word	0x00000e10
        /*040c*/ 	.word	0x000000ff
        /*0410*/ 	.word	0x00000178
        /*0414*/ 	.short	0x0100
        /*0416*/ 	.byte	0x05
	.zero		1


	//   ....[49]....
        /*0418*/ 	.word	0x00000e20
        /*041c*/ 	.word	0x000000ff
        /*0420*/ 	.word	0x00000188
        /*0424*/ 	.short	0x0100
        /*0426*/ 	.byte	0x05
	.zero		1


	//   ....[50]....
        /*0428*/ 	.word	0x000016f0
        /*042c*/ 	.word	0x00000003
        /*0430*/ 	.word	0x00000180
        /*0434*/ 	.short	0x010a
        /*0436*/ 	.byte	0xff
	.zero		1


	//   ....[51]....
        /*0438*/ 	.word	0x00001720
        /*043c*/ 	.word	0x00000003
        /*0440*/ 	.word	0x00000170
        /*0444*/ 	.short	0x0101
        /*0446*/ 	.byte	0xff
	.zero		1


	//   ....[52]....
        /*0448*/ 	.word	0x000017f0
        /*044c*/ 	.word	0x000000ff
        /*0450*/ 	.word	0x00000070
        /*0454*/ 	.short	0x010a
        /*0456*/ 	.byte	0x08
	.zero		1


	//   ....[53]....
        /*0458*/ 	.word	0x000018a0
        /*045c*/ 	.word	0x000000ff
        /*0460*/ 	.word	0x00000070
        /*0464*/ 	.short	0x010a
        /*0466*/ 	.byte	0x21
	.zero		1


	//   ....[54]....
        /*0468*/ 	.word	0x000019f0
        /*046c*/ 	.word	0x000000ff
        /*0470*/ 	.word	0x00000070
        /*0474*/ 	.short	0x010a
        /*0476*/ 	.byte	0x08
	.zero		1


	//   ....[55]....
        /*0478*/ 	.word	0x00001b50
        /*047c*/ 	.word	0x000000ff
        /*0480*/ 	.word	0x00000128
        /*0484*/ 	.short	0x0101
        /*0486*/ 	.byte	0x04
	.zero		1


	//   ....[56]....
        /*0488*/ 	.word	0x00001b70
        /*048c*/ 	.word	0x000000ff
        /*0490*/ 	.word	0x00000070
        /*0494*/ 	.short	0x010a
        /*0496*/ 	.byte	0x08
	.zero		1


	//   ....[57]....
        /*0498*/ 	.word	0x00001c00
        /*049c*/ 	.word	0x000000ff
        /*04a0*/ 	.word	0x00000070
        /*04a4*/ 	.short	0x010a
        /*04a6*/ 	.byte	0x19
	.zero		1


	//   ....[58]....
        /*04a8*/ 	.word	0x00001d50
        /*04ac*/ 	.word	0x000000ff
        /*04b0*/ 	.word	0x00000070
        /*04b4*/ 	.short	0x010a
        /*04b6*/ 	.byte	0x08
	.zero		1


	//   ....[59]....
        /*04b8*/ 	.word	0x00001ee0
        /*04bc*/ 	.word	0x00000002
        /*04c0*/ 	.word	0x00000130
        /*04c4*/ 	.short	0x010a
        /*04c6*/ 	.byte	0xff
	.zero		1


	//   ....[60]....
        /*04c8*/ 	.word	0x00001fa0
        /*04cc*/ 	.word	0x00000002
        /*04d0*/ 	.word	0x00000000
        /*04d4*/ 	.short	0x0101
        /*04d6*/ 	.byte	0xff
	.zero		1


	//   ....[61]....
        /*04d8*/ 	.word	0x00002500
        /*04dc*/ 	.word	0x000000ff
        /*04e0*/ 	.word	0x00000000
        /*04e4*/ 	.short	0x010a
        /*04e6*/ 	.byte	0x05
	.zero		1


	//   ....[62]....
        /*04e8*/ 	.word	0x00002590
        /*04ec*/ 	.word	0x000000ff
        /*04f0*/ 	.word	0x00000000
        /*04f4*/ 	.short	0x010a
        /*04f6*/ 	.byte	0x05
	.zero		1


	//   ....[63]....
        /*04f8*/ 	.word	0x00002620
        /*04fc*/ 	.word	0x000000ff
        /*0500*/ 	.word	0x00000000
        /*0504*/ 	.short	0x010a
        /*0506*/ 	.byte	0x05
	.zero		1


	//   ....[64]....
        /*0508*/ 	.word	0x000026b0
        /*050c*/ 	.word	0x000000ff
        /*0510*/ 	.word	0x00000000
        /*0514*/ 	.short	0x010a
        /*0516*/ 	.byte	0x05
	.zero		1


	//   ....[65]....
        /*0518*/ 	.word	0x00002740
        /*051c*/ 	.word	0x000000ff
        /*0520*/ 	.word	0x00000000
        /*0524*/ 	.short	0x010a
        /*0526*/ 	.byte	0x05
	.zero		1


	//   ....[66]....
        /*0528*/ 	.word	0x000027d0
        /*052c*/ 	.word	0x000000ff
        /*0530*/ 	.word	0x00000000
        /*0534*/ 	.short	0x010a
        /*0536*/ 	.byte	0x05
	.zero		1


	//   ....[67]....
        /*0538*/ 	.word	0x00002860
        /*053c*/ 	.word	0x000000ff
        /*0540*/ 	.word	0x00000000
        /*0544*/ 	.short	0x010a
        /*0546*/ 	.byte	0x05
	.zero		1


	//   ....[68]....
        /*0548*/ 	.word	0x000028f0
        /*054c*/ 	.word	0x000000ff
        /*0550*/ 	.word	0x00000000
        /*0554*/ 	.short	0x010a
        /*0556*/ 	.byte	0x05
	.zero		1


	//   ....[69]....
        /*0558*/ 	.word	0x00002980
        /*055c*/ 	.word	0x000000ff
        /*0560*/ 	.word	0x00000000
        /*0564*/ 	.short	0x010a
        /*0566*/ 	.byte	0x05
	.zero		1


	//   ....[70]....
        /*0568*/ 	.word	0x00002a10
        /*056c*/ 	.word	0x000000ff
        /*0570*/ 	.word	0x00000000
        /*0574*/ 	.short	0x010a
        /*0576*/ 	.byte	0x05
	.zero		1


	//   ....[71]....
        /*0578*/ 	.word	0x00002aa0
        /*057c*/ 	.word	0x000000ff
        /*0580*/ 	.word	0x00000000
        /*0584*/ 	.short	0x010a
        /*0586*/ 	.byte	0x05
	.zero		1


	//   ....[72]....
        /*0588*/ 	.word	0x00002b30
        /*058c*/ 	.word	0x000000ff
        /*0590*/ 	.word	0x00000000
        /*0594*/ 	.short	0x010a
        /*0596*/ 	.byte	0x05
	.zero		1


	//   ....[73]....
        /*0598*/ 	.word	0x00002bc0
        /*059c*/ 	.word	0x000000ff
        /*05a0*/ 	.word	0x00000000
        /*05a4*/ 	.short	0x010a
        /*05a6*/ 	.byte	0x05
	.zero		1


	//   ....[74]....
        /*05a8*/ 	.word	0x00002c60
        /*05ac*/ 	.word	0x00000000
        /*05b0*/ 	.word	0x00000000
        /*05b4*/ 	.short	0x010a
        /*05b6*/ 	.byte	0xff
	.zero		1


	//   ....[75]....
        /*05b8*/ 	.word	0x00002d80
        /*05bc*/ 	.word	0x00000000
        /*05c0*/ 	.word	0x00000170
        /*05c4*/ 	.short	0x010a
        /*05c6*/ 	.byte	0xff
	.zero		1


	//   ....[76]....
        /*05c8*/ 	.word	0x00002de0
        /*05cc*/ 	.word	0x00000004
        /*05d0*/ 	.word	0x00000000
        /*05d4*/ 	.short	0x0101
        /*05d6*/ 	.byte	0xff
	.zero		1


	//   ....[77]....
        /*05d8*/ 	.word	0x00002e00
        /*05dc*/ 	.word	0x000000ff
        /*05e0*/ 	.word	0x00000140
        /*05e4*/ 	.short	0x010a
        /*05e6*/ 	.byte	0x05
	.zero		1


	//   ....[78]....
        /*05e8*/ 	.word	0x00002f20
        /*05ec*/ 	.word	0x00000000
        /*05f0*/ 	.word	0x00000130
        /*05f4*/ 	.short	0x010a
        /*05f6*/ 	.byte	0xff
	.zero		1


	//   ....[79]....
        /*05f8*/ 	.word	0x00003030
        /*05fc*/ 	.word	0x00000000
        /*0600*/ 	.word	0x00000000
        /*0604*/ 	.short	0x0101
        /*0606*/ 	.byte	0xff
	.zero		1


	//   ....[80]....
        /*0608*/ 	.word	0x000030c0
        /*060c*/ 	.word	0x000000ff
        /*0610*/ 	.word	0x00000140
        /*0614*/ 	.short	0x0106
        /*0616*/ 	.byte	0x05
	.zero		1


	//   ....[81]....
        /*0618*/ 	.word	0x000030e0
        /*061c*/ 	.word	0x000000ff
        /*0620*/ 	.word	0x00000140
        /*0624*/ 	.short	0x010a
        /*0626*/ 	.byte	0x05
	.zero		1


	//   ....[82]....
        /*0628*/ 	.word	0x00003170
        /*062c*/ 	.word	0x000000ff
        /*0630*/ 	.word	0x00000140
        /*0634*/ 	.short	0x0106
        /*0636*/ 	.byte	0x04
	.zero		1


	//   ....[83]....
        /*0638*/ 	.word	0x000031b0
        /*063c*/ 	.word	0x00000000
        /*0640*/ 	.word	0x00000140
        /*0644*/ 	.short	0x010a
        /*0646*/ 	.byte	0xff
	.zero		1


	//   ....[84]....
        /*0648*/ 	.word	0x00003680
        /*064c*/ 	.word	0x00000000
        /*0650*/ 	.word	0x00000130
        /*0654*/ 	.short	0x010a
        /*0656*/ 	.byte	0xff
	.zero		1


	//   ....[85]....
        /*0658*/ 	.word	0x00003780
        /*065c*/ 	.word	0x00000003
        /*0660*/ 	.word	0x00000000
        /*0664*/ 	.short	0x0101
        /*0666*/ 	.byte	0xff
	.zero		1


	//   ....[86]....
        /*0668*/ 	.word	0x00003790
        /*066c*/ 	.word	0x000000ff
        /*0670*/ 	.word	0x00000000
        /*0674*/ 	.short	0x010a
        /*0676*/ 	.byte	0x04
	.zero		1


	//   ....[87]....
        /*0678*/ 	.word	0x000037b0
        /*067c*/ 	.word	0x000000ff
        /*0680*/ 	.word	0x00000160
        /*0684*/ 	.short	0x010a
        /*0686*/ 	.byte	0x09
	.zero		1


	//   ....[88]....
        /*0688*/ 	.word	0x00003890
        /*068c*/ 	.word	0x000000ff
        /*0690*/ 	.word	0x00000000
        /*0694*/ 	.short	0x010a
        /*0696*/ 	.byte	0x07
	.zero		1


	//   ....[89]....
        /*0698*/ 	.word	0x000039a0
        /*069c*/ 	.word	0x000000ff
        /*06a0*/ 	.word	0x00000000
        /*06a4*/ 	.short	0x010a
        /*06a6*/ 	.byte	0x04
	.zero		1


	//   ....[90]....
        /*06a8*/ 	.word	0x00003b80
        /*06ac*/ 	.word	0x000000ff
        /*06b0*/ 	.word	0x00000000
        /*06b4*/ 	.short	0x010a
        /*06b6*/ 	.byte	0x05
	.zero		1


	//   ....[91]....
        /*06b8*/ 	.word	0x00003c10
        /*06bc*/ 	.word	0x000000ff
        /*06c0*/ 	.word	0x00000000
        /*06c4*/ 	.short	0x010a
        /*06c6*/ 	.byte	0x07
	.zero		1


	//   ....[92]....
        /*06c8*/ 	.word	0x00004090
        /*06cc*/ 	.word	0x00000000
        /*06d0*/ 	.word	0x00000130
        /*06d4*/ 	.short	0x010a
        /*06d6*/ 	.byte	0xff
	.zero		1


	//   ....[93]....
        /*06d8*/ 	.word	0x00004150
        /*06dc*/ 	.word	0x00000000
        /*06e0*/ 	.word	0x00000000
        /*06e4*/ 	.short	0x0101
        /*06e6*/ 	.byte	0xff
	.zero		1


	//   ....[94]....
        /*06e8*/ 	.word	0x00004470
        /*06ec*/ 	.word	0x000000ff
        /*06f0*/ 	.word	0x00000128
        /*06f4*/ 	.short	0x010a
        /*06f6*/ 	.byte	0x07
	.zero		1


	//   ....[95]....
        /*06f8*/ 	.word	0x00004660
        /*06fc*/ 	.word	0x000000ff
        /*0700*/ 	.word	0x00000100
        /*0704*/ 	.short	0x010a
        /*0706*/ 	.byte	0x07
	.zero		1


	//   ....[96]....
        /*0708*/ 	.word	0x000047d0
        /*070c*/ 	.word	0x000000ff
        /*0710*/ 	.word	0x000000e0
        /*0714*/ 	.short	0x010b
        /*0716*/ 	.byte	0x07
	.zero		1


	//   ....[97]....
        /*0718*/ 	.word	0x000047e0
        /*071c*/ 	.word	0x000000ff
        /*0720*/ 	.word	0x00000000
        /*0724*/ 	.short	0x0101
        /*0726*/ 	.byte	0x08
	.zero		1


	//   ....[98]....
        /*0728*/ 	.word	0x00004800
        /*072c*/ 	.word	0x000000ff
        /*0730*/ 	.word	0x00000108
        /*0734*/ 	.short	0x010a
        /*0736*/ 	.byte	0x07
	.zero		1


	//   ....[99]....
        /*0738*/ 	.word	0x00004960
        /*073c*/ 	.word	0x000000ff
        /*0740*/ 	.word	0x000000e8
        /*0744*/ 	.short	0x010b
        /*0746*/ 	.byte	0x07
	.zero		1


	//   ....[100]....
        /*0748*/ 	.word	0x00004970
        /*074c*/ 	.word	0x000000ff
        /*0750*/ 	.word	0x00000000
        /*0754*/ 	.short	0x0101
        /*0756*/ 	.byte	0x08
	.zero		1


	//   ....[101]....
        /*0758*/ 	.word	0x00004980
        /*075c*/ 	.word	0x000000ff
        /*0760*/ 	.word	0x00000110
        /*0764*/ 	.short	0x010a
        /*0766*/ 	.byte	0x07
	.zero		1


	//   ....[102]....
        /*0768*/ 	.word	0x00004b20
        /*076c*/ 	.word	0x000000ff
        /*0770*/ 	.word	0x000000f0
        /*0774*/ 	.short	0x010b
        /*0776*/ 	.byte	0x07
	.zero		1


	//   ....[103]....
        /*0778*/ 	.word	0x00004b90
        /*077c*/ 	.word	0x000000ff
        /*0780*/ 	.word	0x00000000
        /*0784*/ 	.short	0x0101
        /*0786*/ 	.byte	0x08
	.zero		1


	//   ....[104]....
        /*0788*/ 	.word	0x00004bc0
        /*078c*/ 	.word	0x000000ff
        /*0790*/ 	.word	0x00000118
        /*0794*/ 	.short	0x010a
        /*0796*/ 	.byte	0x07
	.zero		1


	//   ....[105]....
        /*0798*/ 	.word	0x00004dd0
        /*079c*/ 	.word	0x000000ff
        /*07a0*/ 	.word	0x000000f8
        /*07a4*/ 	.short	0x010b
        /*07a6*/ 	.byte	0x07
	.zero		1


	//   ....[106]....
        /*07a8*/ 	.word	0x00004df0
        /*07ac*/ 	.word	0x000000ff
        /*07b0*/ 	.word	0x00000000
        /*07b4*/ 	.short	0x0101
        /*07b6*/ 	.byte	0x0d
	.zero		1


	//   ....[107]....
        /*07b8*/ 	.word	0x00004e20
        /*07bc*/ 	.word	0x000000ff
        /*07c0*/ 	.word	0x00000100
        /*07c4*/ 	.short	0x010a
        /*07c6*/ 	.byte	0x07
	.zero		1


	//   ....[108]....
        /*07c8*/ 	.word	0x00004e40
        /*07cc*/ 	.word	0x000000ff
        /*07d0*/ 	.word	0x00000108
        /*07d4*/ 	.short	0x010a
        /*07d6*/ 	.byte	0x07
	.zero		1


	//   ....[109]....
        /*07d8*/ 	.word	0x00004e60
        /*07dc*/ 	.word	0x000000ff
        /*07e0*/ 	.word	0x00000110
        /*07e4*/ 	.short	0x010a
        /*07e6*/ 	.byte	0x07
	.zero		1


	//   ....[110]....
        /*07e8*/ 	.word	0x00004ea0
        /*07ec*/ 	.word	0x00000000
        /*07f0*/ 	.word	0x00000118
        /*07f4*/ 	.short	0x010a
        /*07f6*/ 	.byte	0xff
	.zero		1


	//   ....[111]....
        /*07f8*/ 	.word	0x000051d0
        /*07fc*/ 	.word	0x00000000
        /*0800*/ 	.word	0x00000130
        /*0804*/ 	.short	0x010a
        /*0806*/ 	.byte	0xff
	.zero		1


	//   ....[112]....
        /*0808*/ 	.word	0x000052e0
        /*080c*/ 	.word	0x00000000
        /*0810*/ 	.word	0x00000000
        /*0814*/ 	.short	0x0101
        /*0816*/ 	.byte	0xff
	.zero		1


	//   ....[113]....
        /*0818*/ 	.word	0x00005d40
        /*081c*/ 	.word	0x00000003
        /*0820*/ 	.word	0x000000e0
        /*0824*/ 	.short	0x010a
        /*0826*/ 	.byte	0xff
	.zero		1


	//   ....[114]....
        /*0828*/ 	.word	0x00005d80
        /*082c*/ 	.word	0x000000c1
        /*0830*/ 	.word	0x00000150
        /*0834*/ 	.short	0x010a
        /*0836*/ 	.byte	0xff
	.zero		1


	//   ....[115]....
        /*0838*/ 	.word	0x00005eb0
        /*083c*/ 	.word	0x00000003
        /*0840*/ 	.word	0x000000e0
        /*0844*/ 	.short	0x010a
        /*0846*/ 	.byte	0xff
	.zero		1


	//   ....[116]....
        /*0848*/ 	.word	0x00006010
        /*084c*/ 	.word	0x00000000
        /*0850*/ 	.word	0x00000000
        /*0854*/ 	.short	0x0101
        /*0856*/ 	.byte	0xff
	.zero		1


	//   ....[117]....
        /*0858*/ 	.word	0x00006070
        /*085c*/ 	.word	0x000000c1
        /*0860*/ 	.word	0x00000150
        /*0864*/ 	.short	0x010a
        /*0866*/ 	.byte	0xff
	.zero		1


	//   ....[118]....
        /*0868*/ 	.word	0x00007420
        /*086c*/ 	.word	0x000000cc
        /*0870*/ 	.word	0x000000e0
        /*0874*/ 	.short	0x010a
        /*0876*/ 	.byte	0xff
	.zero		1


	//   ....[119]....
        /*0878*/ 	.word	0x000074f0
        /*087c*/ 	.word	0x000000cc
        /*0880*/ 	.word	0x000000e0
        /*0884*/ 	.short	0x010a
        /*0886*/ 	.byte	0xff
	.zero		1


	//   ....[120]....
        /*0888*/ 	.word	0x00007630
        /*088c*/ 	.word	0x00000003
        /*0890*/ 	.word	0x00000000
        /*0894*/ 	.short	0x0101
        /*0896*/ 	.byte	0xff
	.zero		1


	//   ....[121]....
        /*0898*/ 	.word	0x000089d0
        /*089c*/ 	.word	0x00000000
        /*08a0*/ 	.word	0x000000e0
        /*08a4*/ 	.short	0x010a
        /*08a6*/ 	.byte	0xff
	.zero		1


	//   ....[122]....
        /*08a8*/ 	.word	0x00008aa0
        /*08ac*/ 	.word	0x00000000
        /*08b0*/ 	.word	0x000000e0
        /*08b4*/ 	.short	0x010a
        /*08b6*/ 	.byte	0xff
	.zero		1


	//   ....[123]....
        /*08b8*/ 	.word	0x00008c00
        /*08bc*/ 	.word	0x00000000
        /*08c0*/ 	.word	0x00000000
        /*08c4*/ 	.short	0x0101
        /*08c6*/ 	.byte	0xff
	.zero		1


	//   ....[124]....
        /*08c8*/ 	.word	0x00009fb0
        /*08cc*/ 	.word	0x00000000
        /*08d0*/ 	.word	0x000000e0
        /*08d4*/ 	.short	0x010a
        /*08d6*/ 	.byte	0xff
	.zero		1


	//   ....[125]....
        /*08d8*/ 	.word	0x0000a080
        /*08dc*/ 	.word	0x00000000
        /*08e0*/ 	.word	0x000000e0
        /*08e4*/ 	.short	0x010a
        /*08e6*/ 	.byte	0xff
	.zero		1


	//   ....[126]....
        /*08e8*/ 	.word	0x0000a1e0
        /*08ec*/ 	.word	0x00000000
        /*08f0*/ 	.word	0x00000000
        /*08f4*/ 	.short	0x0101
        /*08f6*/ 	.byte	0xff
	.zero		1


	//   ....[127]....
        /*08f8*/ 	.word	0x0000a6d0
        /*08fc*/ 	.word	0x000000ff
        /*0900*/ 	.word	0x00000000
        /*0904*/ 	.short	0x0101
        /*0906*/ 	.byte	0x05
	.zero		1


	//   ....[128]....
        /*0908*/ 	.word	0x0000b650
        /*090c*/ 	.word	0x00000003
        /*0910*/ 	.word	0x00000180
        /*0914*/ 	.short	0x010a
        /*0916*/ 	.byte	0xff
	.zero		1


	//   ....[129]....
        /*0918*/ 	.word	0x0000b6b0
        /*091c*/ 	.word	0x00000002
        /*0920*/ 	.word	0x00000070
        /*0924*/ 	.short	0x010a
        /*0926*/ 	.byte	0xff
	.zero		1


	//   ....[130]....
        /*0928*/ 	.word	0x0000b710
        /*092c*/ 	.word	0x00000002
        /*0930*/ 	.word	0x00000070
        /*0934*/ 	.short	0x010a
        /*0936*/ 	.byte	0xff
	.zero		1


	//   ....[131]....
        /*0938*/ 	.word	0x0000b760
        /*093c*/ 	.word	0x00000002
        /*0940*/ 	.word	0x00000130
        /*0944*/ 	.short	0x010a
        /*0946*/ 	.byte	0xff
	.zero		1


	//   ....[132]....
        /*0948*/ 	.word	0x0000b7c0
        /*094c*/ 	.word	0x00000000
        /*0950*/ 	.word	0x00000000
        /*0954*/ 	.short	0x010a
        /*0956*/ 	.byte	0xff
	.zero		1


	//   ....[133]....
        /*0958*/ 	.word	0x0000b820
        /*095c*/ 	.word	0x00000000
        /*0960*/ 	.word	0x00000000
        /*0964*/ 	.short	0x010a
        /*0966*/ 	.byte	0xff
	.zero		1


	//   ....[134]....
        /*0968*/ 	.word	0x0000b880
        /*096c*/ 	.word	0x00000000
        /*0970*/ 	.word	0x00000000
        /*0974*/ 	.short	0x010a
        /*0976*/ 	.byte	0xff
	.zero		1


	//   ....[135]....
        /*0978*/ 	.word	0x0000b8e0
        /*097c*/ 	.word	0x00000000
        /*0980*/ 	.word	0x00000000
        /*0984*/ 	.short	0x010a
        /*0986*/ 	.byte	0xff
	.zero		1


	//   ....[136]....
        /*0988*/ 	.word	0x0000b940
        /*098c*/ 	.word	0x00000000
        /*0990*/ 	.word	0x00000000
        /*0994*/ 	.short	0x010a
        /*0996*/ 	.byte	0xff
	.zero		1


	//   ....[137]....
        /*0998*/ 	.word	0x0000b9a0
        /*099c*/ 	.word	0x00000000
        /*09a0*/ 	.word	0x00000000
        /*09a4*/ 	.short	0x010a
        /*09a6*/ 	.byte	0xff
	.zero		1


	//   ....[138]....
        /*09a8*/ 	.word	0x0000ba00
        /*09ac*/ 	.word	0x00000000
        /*09b0*/ 	.word	0x00000000
        /*09b4*/ 	.short	0x010a
        /*09b6*/ 	.byte	0xff
	.zero		1


	//   ....[139]....
        /*09b8*/ 	.word	0x0000ba60
        /*09bc*/ 	.word	0x00000000
        /*09c0*/ 	.word	0x00000000
        /*09c4*/ 	.short	0x010a
        /*09c6*/ 	.byte	0xff
	.zero		1


	//   ....[140]....
        /*09c8*/ 	.word	0x0000bac0
        /*09cc*/ 	.word	0x00000000
        /*09d0*/ 	.word	0x00000000
        /*09d4*/ 	.short	0x010a
        /*09d6*/ 	.byte	0xff
	.zero		1


	//   ....[141]....
        /*09d8*/ 	.word	0x0000bb20
        /*09dc*/ 	.word	0x00000000
        /*09e0*/ 	.word	0x00000000
        /*09e4*/ 	.short	0x010a
        /*09e6*/ 	.byte	0xff
	.zero		1


	//   ....[142]....
        /*09e8*/ 	.word	0x0000bb80
        /*09ec*/ 	.word	0x00000000
        /*09f0*/ 	.word	0x00000000
        /*09f4*/ 	.short	0x010a
        /*09f6*/ 	.byte	0xff
	.zero		1


	//   ....[143]....
        /*09f8*/ 	.word	0x0000bbe0
        /*09fc*/ 	.word	0x00000000
        /*0a00*/ 	.word	0x00000000
        /*0a04*/ 	.short	0x010a
        /*0a06*/ 	.byte	0xff
	.zero		1


	//   ....[144]....
        /*0a08*/ 	.word	0x0000bc40
        /*0a0c*/ 	.word	0x00000000
        /*0a10*/ 	.word	0x00000000
        /*0a14*/ 	.short	0x010a
        /*0a16*/ 	.byte	0xff
	.zero		1


	//   ....[145]....
        /*0a18*/ 	.word	0x0000bc90
        /*0a1c*/ 	.word	0x00000000
        /*0a20*/ 	.word	0x00000170
        /*0a24*/ 	.short	0x010a
        /*0a26*/ 	.byte	0xff
	.zero		1


	//   ....[146]....
        /*0a28*/ 	.word	0x0000bcf0
        /*0a2c*/ 	.word	0x00000000
        /*0a30*/ 	.word	0x00000140
        /*0a34*/ 	.short	0x010a
        /*0a36*/ 	.byte	0xff
	.zero		1


	//   ....[147]....
        /*0a38*/ 	.word	0x0000bd40
        /*0a3c*/ 	.word	0x00000000
        /*0a40*/ 	.word	0x00000130
        /*0a44*/ 	.short	0x010a
        /*0a46*/ 	.byte	0xff
	.zero		1


	//   ....[148]....
        /*0a48*/ 	.word	0x0000bda0
        /*0a4c*/ 	.word	0x00000000
        /*0a50*/ 	.word	0x00000140
        /*0a54*/ 	.short	0x010a
        /*0a56*/ 	.byte	0xff
	.zero		1


	//   ....[149]....
        /*0a58*/ 	.word	0x0000bdf0
        /*0a5c*/ 	.word	0x00000000
        /*0a60*/ 	.word	0x00000130
        /*0a64*/ 	.short	0x010a
        /*0a66*/ 	.byte	0xff
	.zero		1


	//   ....[150]....
        /*0a68*/ 	.word	0x0000be50
        /*0a6c*/ 	.word	0x00000003
        /*0a70*/ 	.word	0x00000160
        /*0a74*/ 	.short	0x010a
        /*0a76*/ 	.byte	0xff
	.zero		1


	//   ....[151]....
        /*0a78*/ 	.word	0x0000beb0
        /*0a7c*/ 	.word	0x00000000
        /*0a80*/ 	.word	0x00000000
        /*0a84*/ 	.short	0x010a
        /*0a86*/ 	.byte	0xff
	.zero		1


	//   ....[152]....
        /*0a88*/ 	.word	0x0000bf10
        /*0a8c*/ 	.word	0x00000000
        /*0a90*/ 	.word	0x00000000
        /*0a94*/ 	.short	0x010a
        /*0a96*/ 	.byte	0xff
	.zero		1


	//   ....[153]....
        /*0a98*/ 	.word	0x0000bf70
        /*0a9c*/ 	.word	0x00000000
        /*0aa0*/ 	.word	0x00000000
        /*0aa4*/ 	.short	0x010a
        /*0aa6*/ 	.byte	0xff
	.zero		1


	//   ....[154]....
        /*0aa8*/ 	.word	0x0000bfc0
        /*0aac*/ 	.word	0x00000000
        /*0ab0*/ 	.word	0x00000130
        /*0ab4*/ 	.short	0x010a
        /*0ab6*/ 	.byte	0xff
	.zero		1


	//   ....[155]....
        /*0ab8*/ 	.word	0x0000c020
        /*0abc*/ 	.word	0x00000000
        /*0ac0*/ 	.word	0x00000128
        /*0ac4*/ 	.short	0x010a
        /*0ac6*/ 	.byte	0xff
	.zero		1


	//   ....[156]....
        /*0ac8*/ 	.word	0x0000c080
        /*0acc*/ 	.word	0x00000003
        /*0ad0*/ 	.word	0x00000100
        /*0ad4*/ 	.short	0x010a
        /*0ad6*/ 	.byte	0xff
	.zero		1


	//   ....[157]....
        /*0ad8*/ 	.word	0x0000c0e0
        /*0adc*/ 	.word	0x00000003
        /*0ae0*/ 	.word	0x00000108
        /*0ae4*/ 	.short	0x010a
        /*0ae6*/ 	.byte	0xff
	.zero		1


	//   ....[158]....
        /*0ae8*/ 	.word	0x0000c140
        /*0aec*/ 	.word	0x00000003
        /*0af0*/ 	.word	0x00000110
        /*0af4*/ 	.short	0x010a
        /*0af6*/ 	.byte	0xff
	.zero		1


	//   ....[159]....
        /*0af8*/ 	.word	0x0000c1a0
        /*0afc*/ 	.word	0x00000003
        /*0b00*/ 	.word	0x00000118
        /*0b04*/ 	.short	0x010a
        /*0b06*/ 	.byte	0xff
	.zero		1


	//   ....[160]....
        /*0b08*/ 	.word	0x0000c200
        /*0b0c*/ 	.word	0x00000000
        /*0b10*/ 	.word	0x00000100
        /*0b14*/ 	.short	0x010a
        /*0b16*/ 	.byte	0xff
	.zero		1


	//   ....[161]....
        /*0b18*/ 	.word	0x0000c260
        /*0b1c*/ 	.word	0x00000000
        /*0b20*/ 	.word	0x00000108
        /*0b24*/ 	.short	0x010a
        /*0b26*/ 	.byte	0xff
	.zero		1


	//   ....[162]....
        /*0b28*/ 	.word	0x0000c2c0
        /*0b2c*/ 	.word	0x00000000
        /*0b30*/ 	.word	0x00000110
        /*0b34*/ 	.short	0x010a
        /*0b36*/ 	.byte	0xff
	.zero		1


	//   ....[163]....
        /*0b38*/ 	.word	0x0000c310
        /*0b3c*/ 	.word	0x00000000
        /*0b40*/ 	.word	0x00000130
        /*0b44*/ 	.short	0x010a
        /*0b46*/ 	.byte	0xff
	.zero		1


	//   ....[164]....
        /*0b48*/ 	.word	0x0000c360
        /*0b4c*/ 	.word	0x00000003
        /*0b50*/ 	.word	0x000000e0
        /*0b54*/ 	.short	0x010a
        /*0b56*/ 	.byte	0xff
	.zero		1


	//   ....[165]....
        /*0b58*/ 	.word	0x0000c3b0
        /*0b5c*/ 	.word	0x000000c1
        /*0b60*/ 	.word	0x00000150
        /*0b64*/ 	.short	0x010a
        /*0b66*/ 	.byte	0xff
	.zero		1


	//   ....[166]....
        /*0b68*/ 	.word	0x0000c400
        /*0b6c*/ 	.word	0x000000cc
        /*0b70*/ 	.word	0x000000e0
        /*0b74*/ 	.short	0x010a
        /*0b76*/ 	.byte	0xff
	.zero		1


	//   ....[167]....
        /*0b78*/ 	.word	0x0000c450
        /*0b7c*/ 	.word	0x00000000
        /*0b80*/ 	.word	0x000000e0
        /*0b84*/ 	.short	0x010a
        /*0b86*/ 	.byte	0xff
	.zero		1


	//   ....[168]....
        /*0b88*/ 	.word	0x0000c4a0
        /*0b8c*/ 	.word	0x00000000
        /*0b90*/ 	.word	0x000000e0
        /*0b94*/ 	.short	0x010a
        /*0b96*/ 	.byte	0xff
	.zero		1


	//----- nvinfo : EIATTR_NUM_MBARRIERS
	.align		4
.L_48:
        /*0b98*/ 	.byte	0x03, 0x38
        /*0b9a*/ 	.short	0x0032


	//----- nvinfo : EIATTR_EXIT_INSTR_OFFSETS
	.align		4
        /*0b9c*/ 	.byte	0x04, 0x1c
        /*0b9e*/ 	.short	(.L_50 - .L_49)


	//   ....[0]....
.L_49:
        /*0ba0*/ 	.word	0x00002c90


	//   ....[1]....
        /*0ba4*/ 	.word	0x00003180


	//   ....[2]....
        /*0ba8*/ 	.word	0x000031e0


	//   ....[3]....
        /*0bac*/ 	.word	0x00003e70


	//   ....[4]....
        /*0bb0*/ 	.word	0x00004ed0


	//   ....[5]....
        /*0bb4*/ 	.word	0x00004f10


	//   ....[6]....
        /*0bb8*/ 	.word	0x0000b640


	//----- nvinfo : EIATTR_MAX_THREADS
	.align		4
.L_50:
        /*0bbc*/ 	.byte	0x04, 0x05
        /*0bbe*/ 	.short	(.L_52 - .L_51)
.L_51:
        /*0bc0*/ 	.word	0x00000100
        /*0bc4*/ 	.word	0x00000001
        /*0bc8*/ 	.word	0x00000001


	//----- nvinfo : EIATTR_CRS_STACK_SIZE
	.align		4
.L_52:
        /*0bcc*/ 	.byte	0x04, 0x1e
        /*0bce*/ 	.short	(.L_54 - .L_53)
.L_53:
        /*0bd0*/ 	.word	0x00000000


	//----- nvinfo : EIATTR_CBANK_PARAM_SIZE
	.align		4
.L_54:
        /*0bd4*/ 	.byte	0x03, 0x19
        /*0bd6*/ 	.short	0x0800


	//----- nvinfo : EIATTR_PARAM_CBANK
	.align		4
        /*0bd8*/ 	.byte	0x04, 0x0a
        /*0bda*/ 	.short	(.L_56 - .L_55)
	.align		4
.L_55:
        /*0bdc*/ 	.word	index@(.nv.constant0._ZN7cutlass13device_kernelINS_4gemm6kernel13GemmUniversalIN4cute5tupleIJiiiiEEENS1_10collective13CollectiveMmaINS1_35MainloopSm100TmaUmmaWarpSpecializedILi14ELi2ELi2ENS5_IJNS4_1CILi1EEESB_SB_EEEEENS5_IJNSA_ILi128EEENSA_ILi256EEENSA_ILi32EEEEEENS_12float_e5m2_tENS5_IJSB_llEEESI_SJ_NS4_8TiledMMAINS4_8MMA_AtomIJNS4_10MMA_TraitsINS4_19SM100_MMA_F8F6F4_SSEJSI_SI_fSE_SF_NS4_17integral_constantINS4_4UMMA5MajorELSQ_1EEESR_NSO_INSP_7ScaleInELSS_0EEEST_EEEEEENS4_6LayoutISC_NS5_IJNSA_ILi0EEESX_SX_EEEEENS5_IJNS4_10UnderscoreES10_S10_EEEEENS4_13SM90_TMA_LOADENS4_14ComposedLayoutINS4_7SwizzleILi3ELi4ELi3EEENS4_18smem_ptr_flag_bitsILi8EEENSW_INS5_IJSE_NSA_ILi8EEEEEENS5_IJSB_SE_EEEEEEEvNS4_8identityES13_S1D_vS1E_EENS_8epilogue10collective18CollectiveEpilogueINS1G_23Sm100TmaWarpSpecializedILi4ELi2ELi64ELb0ELb0EEEJSH_NS5_IJNSW_ISE_SB_EENSW_INSA_ILi64EEESB_EEEEESI_NS5_IJlSB_lEEESI_S1P_NS1G_6fusion15FusionCallbacksIS1K_NS1Q_17LinearCombinationISI_fSI_fLNS_15FloatRoundStyleE2EEESH_S1O_JEEENS4_5SM1004TMEM4LOAD26SM100_TMEM_LOAD_32dp32b64xES13_NS14_INS15_ILi2ELi4ELi3EEES18_NSW_INS5_IJS19_S1M_EEENS5_IJS1M_SB_EEEEEEENS4_39AutoVectorizingCopyWithAssumedAlignmentILi128EEENS4_14SM90_TMA_STOREES24_S26_S26_EEEvvEEEEvNT_6ParamsE)
        /*0be0*/ 	.short	0x0380
        /*0be2*/ 	.short	0x0800


	//----- nvinfo : EIATTR_SW_WAR
	.align		4
.L_56:
        /*0be4*/ 	.byte	0x04, 0x36
        /*0be6*/ 	.short	(.L_58 - .L_57)
.L_57:
        /*0be8*/ 	.word	0x00000008
.L_58:


//--------------------- .nv.callgraph             --------------------------
	.section	.nv.callgraph,"",@"SHT_CUDA_CALLGRAPH"
	.align	4
	.sectionentsize	8
	.align		4
        /*0000*/ 	.word	0x00000000
	.align		4
        /*0004*/ 	.word	0xffffffff
	.align		4
        /*0008*/ 	.word	index@(_ZN7cutlass13device_kernelINS_4gemm6kernel13GemmUniversalIN4cute5tupleIJiiiiEEENS1_10collective13CollectiveMmaINS1_35MainloopSm100TmaUmmaWarpSpecializedILi14ELi2ELi2ENS5_IJNS4_1CILi1EEESB_SB_EEEEENS5_IJNSA_ILi128EEENSA_ILi256EEENSA_ILi32EEEEEENS_12float_e5m2_tENS5_IJSB_llEEESI_SJ_NS4_8TiledMMAINS4_8MMA_AtomIJNS4_10MMA_TraitsINS4_19SM100_MMA_F8F6F4_SSEJSI_SI_fSE_SF_NS4_17integral_constantINS4_4UMMA5MajorELSQ_1EEESR_NSO_INSP_7ScaleInELSS_0EEEST_EEEEEENS4_6LayoutISC_NS5_IJNSA_ILi0EEESX_SX_EEEEENS5_IJNS4_10UnderscoreES10_S10_EEEEENS4_13SM90_TMA_LOADENS4_14ComposedLayoutINS4_7SwizzleILi3ELi4ELi3EEENS4_18smem_ptr_flag_bitsILi8EEENSW_INS5_IJSE_NSA_ILi8EEEEEENS5_IJSB_SE_EEEEEEEvNS4_8identityES13_S1D_vS1E_EENS_8epilogue10collective18CollectiveEpilogueINS1G_23Sm100TmaWarpSpecializedILi4ELi2ELi64ELb0ELb0EEEJSH_NS5_IJNSW_ISE_SB_EENSW_INSA_ILi64EEESB_EEEEESI_NS5_IJlSB_lEEESI_S1P_NS1G_6fusion15FusionCallbacksIS1K_NS1Q_17LinearCombinationISI_fSI_fLNS_15FloatRoundStyleE2EEESH_S1O_JEEENS4_5SM1004TMEM4LOAD26SM100_TMEM_LOAD_32dp32b64xES13_NS14_INS15_ILi2ELi4ELi3EEES18_NSW_INS5_IJS19_S1M_EEENS5_IJS1M_SB_EEEEEEENS4_39AutoVectorizingCopyWithAssumedAlignmentILi128EEENS4_14SM90_TMA_STOREES24_S26_S26_EEEvvEEEEvNT_6ParamsE)
	.align		4
        /*000c*/ 	.word	index@(__assertfail)
	.align		4
        /*0010*/ 	.word	0x00000000
	.align		4
        /*0014*/ 	.word	0xfffffffe
	.align		4
        /*0018*/ 	.word	0x00000000
	.align		4
        /*001c*/ 	.word	0xfffffffd
	.align		4
        /*0020*/ 	.word	0x00000000
	.align		4
        /*0024*/ 	.word	0xfffffffc


//--------------------- .nv.constant4             --------------------------
	.section	.nv.constant4,"a",@progbits
	.align	8
	.align		8
.nv.constant4:
        /*0000*/ 	.dword	__assertfail
	.align		8
        /*0008*/ 	.dword	__unnamed_1
	.align		8
        /*0010*/ 	.dword	__unnamed_2
	.align		8
        /*0018*/ 	.dword	__unnamed_3
	.align		8
        /*0020*/ 	.dword	_ZN40_INTERNAL_ace16e8f_4_k_cu_34799ba8_349234cuda3std3__45__cpo5beginE
	.align		8
        /*0028*/ 	.dword	_ZN40_INTERNAL_ace16e8f_4_k_cu_34799ba8_349234cuda3std3__45__cpo3endE
	.align		8
        /*0030*/ 	.dword	_ZN40_INTERNAL_ace16e8f_4_k_cu_34799ba8_349234cuda3std3__45__cpo6cbeginE
	.align		8
        /*0038*/ 	.dword	_ZN40_INTERNAL_ace16e8f_4_k_cu_34799ba8_349234cuda3std3__45__cpo4cendE
	.align		8
        /*0040*/ 	.dword	_ZN40_INTERNAL_ace16e8f_4_k_cu_34799ba8_349234cuda3std3__442_GLOBAL__N__ace16e8f_4_k_cu_34799ba8_349236ignoreE
	.align		8
        /*0048*/ 	.dword	_ZN40_INTERNAL_ace16e8f_4_k_cu_34799ba8_349234cuda3std3__419piecewise_constructE
	.align		8
        /*0050*/ 	.dword	_ZN40_INTERNAL_ace16e8f_4_k_cu_34799ba8_349234cuda3std3__48in_placeE
	.align		8
        /*0058*/ 	.dword	_ZN40_INTERNAL_ace16e8f_4_k_cu_34799ba8_349234cuda3std6ranges3__45__cpo4swapE
	.align		8
        /*0060*/ 	.dword	_ZN40_INTERNAL_ace16e8f_4_k_cu_34799ba8_349234cuda3std6ranges3__45__cpo9iter_moveE
	.align		8
        /*0068*/ 	.dword	_ZN40_INTERNAL_ace16e8f_4_k_cu_34799ba8_349234cute7productE
	.align		8
        /*0070*/ 	.dword	_ZN40_INTERNAL_ace16e8f_4_k_cu_34799ba8_349234cute1_E
	.align		8
        /*0078*/ 	.dword	$str$25
	.align		8
        /*0080*/ 	.dword	$str$26
	.align		8
        /*0088*/ 	.dword	$str$27
	.align		8
        /*0090*/ 	.dword	$str$28


//--------------------- .text._ZN7cutlass13device_kernelINS_4gemm6kernel13GemmUniversalIN4cute5tupleIJiiiiEEENS1_10collective13CollectiveMmaINS1_35MainloopSm100TmaUmmaWarpSpecializedILi14ELi2ELi2ENS5_IJNS4_1CILi1EEESB_SB_EEEEENS5_IJNSA_ILi128EEENSA_ILi256EEENSA_ILi32EEEEEENS_12float_e5m2_tENS5_IJSB_llEEESI_SJ_NS4_8TiledMMAINS4_8MMA_AtomIJNS4_10MMA_TraitsINS4_19SM100_MMA_F8F6F4_SSEJSI_SI_fSE_SF_NS4_17integral_constantINS4_4UMMA5MajorELSQ_1EEESR_NSO_INSP_7ScaleInELSS_0EEEST_EEEEEENS4_6LayoutISC_NS5_IJNSA_ILi0EEESX_SX_EEEEENS5_IJNS4_10UnderscoreES10_S10_EEEEENS4_13SM90_TMA_LOADENS4_14ComposedLayoutINS4_7SwizzleILi3ELi4ELi3EEENS4_18smem_ptr_flag_bitsILi8EEENSW_INS5_IJSE_NSA_ILi8EEEEEENS5_IJSB_SE_EEEEEEEvNS4_8identityES13_S1D_vS1E_EENS_8epilogue10collective18CollectiveEpilogueINS1G_23Sm100TmaWarpSpecializedILi4ELi2ELi64ELb0ELb0EEEJSH_NS5_IJNSW_ISE_SB_EENSW_INSA_ILi64EEESB_EEEEESI_NS5_IJlSB_lEEESI_S1P_NS1G_6fusion15FusionCallbacksIS1K_NS1Q_17LinearCombinationISI_fSI_fLNS_15FloatRoundStyleE2EEESH_S1O_JEEENS4_5SM1004TMEM4LOAD26SM100_TMEM_LOAD_32dp32b64xES13_NS14_INS15_ILi2ELi4ELi3EEES18_NSW_INS5_IJS19_S1M_EEENS5_IJS1M_SB_EEEEEEENS4_39AutoVectorizingCopyWithAssumedAlignmentILi128EEENS4_14SM90_TMA_STOREES24_S26_S26_EEEvvEEEEvNT_6ParamsE --------------------------
	.section	.text._ZN7cutlass13device_kernelINS_4gemm6kernel13GemmUniversalIN4cute5tupleIJiiiiEEENS1_10collective13CollectiveMmaINS1_35MainloopSm100TmaUmmaWarpSpecializedILi14ELi2ELi2ENS5_IJNS4_1CILi1EEESB_SB_EEEEENS5_IJNSA_ILi128EEENSA_ILi256EEENSA_ILi32EEEEEENS_12float_e5m2_tENS5_IJSB_llEEESI_SJ_NS4_8TiledMMAINS4_8MMA_AtomIJNS4_10MMA_TraitsINS4_19SM100_MMA_F8F6F4_SSEJSI_SI_fSE_SF_NS4_17integral_constantINS4_4UMMA5MajorELSQ_1EEESR_NSO_INSP_7ScaleInELSS_0EEEST_EEEEEENS4_6LayoutISC_NS5_IJNSA_ILi0EEESX_SX_EEEEENS5_IJNS4_10UnderscoreES10_S10_EEEEENS4_13SM90_TMA_LOADENS4_14ComposedLayoutINS4_7SwizzleILi3ELi4ELi3EEENS4_18smem_ptr_flag_bitsILi8EEENSW_INS5_IJSE_NSA_ILi8EEEEEENS5_IJSB_SE_EEEEEEEvNS4_8identityES13_S1D_vS1E_EENS_8epilogue10collective18CollectiveEpilogueINS1G_23Sm100TmaWarpSpecializedILi4ELi2ELi64ELb0ELb0EEEJSH_NS5_IJNSW_ISE_SB_EENSW_INSA_ILi64EEESB_EEEEESI_NS5_IJlSB_lEEESI_S1P_NS1G_6fusion15FusionCallbacksIS1K_NS1Q_17LinearCombinationISI_fSI_fLNS_15FloatRoundStyleE2EEESH_S1O_JEEENS4_5SM1004TMEM4LOAD26SM100_TMEM_LOAD_32dp32b64xES13_NS14_INS15_ILi2ELi4ELi3EEES18_NSW_INS5_IJS19_S1M_EEENS5_IJS1M_SB_EEEEEEENS4_39AutoVectorizingCopyWithAssumedAlignmentILi128EEENS4_14SM90_TMA_STOREES24_S26_S26_EEEvvEEEEvNT_6ParamsE,"ax",@progbits
	.align	128
.text._ZN7cutlass13device_kernelINS_4gemm6kernel13GemmUniversalIN4cute5tupleIJiiiiEEENS1_10collective13CollectiveMmaINS1_35MainloopSm100TmaUmmaWarpSpecializedILi14ELi2ELi2ENS5_IJNS4_1CILi1EEESB_SB_EEEEENS5_IJNSA_ILi128EEENSA_ILi256EEENSA_ILi32EEEEEENS_12float_e5m2_tENS5_IJSB_llEEESI_SJ_NS4_8TiledMMAINS4_8MMA_AtomIJNS4_10MMA_TraitsINS4_19SM100_MMA_F8F6F4_SSEJSI_SI_fSE_SF_NS4_17integral_constantINS4_4UMMA5MajorELSQ_1EEESR_NSO_INSP_7ScaleInELSS_0EEEST_EEEEEENS4_6LayoutISC_NS5_IJNSA_ILi0EEESX_SX_EEEEENS5_IJNS4_10UnderscoreES10_S10_EEEEENS4_13SM90_TMA_LOADENS4_14ComposedLayoutINS4_7SwizzleILi3ELi4ELi3EEENS4_18smem_ptr_flag_bitsILi8EEENSW_INS5_IJSE_NSA_ILi8EEEEEENS5_IJSB_SE_EEEEEEEvNS4_8identityES13_S1D_vS1E_EENS_8epilogue10collective18CollectiveEpilogueINS1G_23Sm100TmaWarpSpecializedILi4ELi2ELi64ELb0ELb0EEEJSH_NS5_IJNSW_ISE_SB_EENSW_INSA_ILi64EEESB_EEEEESI_NS5_IJlSB_lEEESI_S1P_NS1G_6fusion15FusionCallbacksIS1K_NS1Q_17LinearCombinationISI_fSI_fLNS_15FloatRoundStyleE2EEESH_S1O_JEEENS4_5SM1004TMEM4LOAD26SM100_TMEM_LOAD_32dp32b64xES13_NS14_INS15_ILi2ELi4ELi3EEES18_NSW_INS5_IJS19_S1M_EEENS5_IJS1M_SB_EEEEEEENS4_39AutoVectorizingCopyWithAssumedAlignmentILi128EEENS4_14SM90_TMA_STOREES24_S26_S26_EEEvvEEEEvNT_6ParamsE:
        .type           _ZN7cutlass13device_kernelINS_4gemm6kernel13GemmUniversalIN4cute5tupleIJiiiiEEENS1_10collective13CollectiveMmaINS1_35MainloopSm100TmaUmmaWarpSpecializedILi14ELi2ELi2ENS5_IJNS4_1CILi1EEESB_SB_EEEEENS5_IJNSA_ILi128EEENSA_ILi256EEENSA_ILi32EEEEEENS_12float_e5m2_tENS5_IJSB_llEEESI_SJ_NS4_8TiledMMAINS4_8MMA_AtomIJNS4_10MMA_TraitsINS4_19SM100_MMA_F8F6F4_SSEJSI_SI_fSE_SF_NS4_17integral_constantINS4_4UMMA5MajorELSQ_1EEESR_NSO_INSP_7ScaleInELSS_0EEEST_EEEEEENS4_6LayoutISC_NS5_IJNSA_ILi0EEESX_SX_EEEEENS5_IJNS4_10UnderscoreES10_S10_EEEEENS4_13SM90_TMA_LOADENS4_14ComposedLayoutINS4_7SwizzleILi3ELi4ELi3EEENS4_18smem_ptr_flag_bitsILi8EEENSW_INS5_IJSE_NSA_ILi8EEEEEENS5_IJSB_SE_EEEEEEEvNS4_8identityES13_S1D_vS1E_EENS_8epilogue10collective18CollectiveEpilogueINS1G_23Sm100TmaWarpSpecializedILi4ELi2ELi64ELb0ELb0EEEJSH_NS5_IJNSW_ISE_SB_EENSW_INSA_ILi64EEESB_EEEEESI_NS5_IJlSB_lEEESI_S1P_NS1G_6fusion15FusionCallbacksIS1K_NS1Q_17LinearCombinationISI_fSI_fLNS_15FloatRoundStyleE2EEESH_S1O_JEEENS4_5SM1004TMEM4LOAD26SM100_TMEM_LOAD_32dp32b64xES13_NS14_INS15_ILi2ELi4ELi3EEES18_NSW_INS5_IJS19_S1M_EEENS5_IJS1M_SB_EEEEEEENS4_39AutoVectorizingCopyWithAssumedAlignmentILi128EEENS4_14SM90_TMA_STOREES24_S26_S26_EEEvvEEEEvNT_6ParamsE,@function
        .size           _ZN7cutlass13device_kernelINS_4gemm6kernel13GemmUniversalIN4cute5tupleIJiiiiEEENS1_10collective13CollectiveMmaINS1_35MainloopSm100TmaUmmaWarpSpecializedILi14ELi2ELi2ENS5_IJNS4_1CILi1EEESB_SB_EEEEENS5_IJNSA_ILi128EEENSA_ILi256EEENSA_ILi32EEEEEENS_12float_e5m2_tENS5_IJSB_llEEESI_SJ_NS4_8TiledMMAINS4_8MMA_AtomIJNS4_10MMA_TraitsINS4_19SM100_MMA_F8F6F4_SSEJSI_SI_fSE_SF_NS4_17integral_constantINS4_4UMMA5MajorELSQ_1EEESR_NSO_INSP_7ScaleInELSS_0EEEST_EEEEEENS4_6LayoutISC_NS5_IJNSA_ILi0EEESX_SX_EEEEENS5_IJNS4_10UnderscoreES10_S10_EEEEENS4_13SM90_TMA_LOADENS4_14ComposedLayoutINS4_7SwizzleILi3ELi4ELi3EEENS4_18smem_ptr_flag_bitsILi8EEENSW_INS5_IJSE_NSA_ILi8EEEEEENS5_IJSB_SE_EEEEEEEvNS4_8identityES13_S1D_vS1E_EENS_8epilogue10collective18CollectiveEpilogueINS1G_23Sm100TmaWarpSpecializedILi4ELi2ELi64ELb0ELb0EEEJSH_NS5_IJNSW_ISE_SB_EENSW_INSA_ILi64EEESB_EEEEESI_NS5_IJlSB_lEEESI_S1P_NS1G_6fusion15FusionCallbacksIS1K_NS1Q_17LinearCombinationISI_fSI_fLNS_15FloatRoundStyleE2EEESH_S1O_JEEENS4_5SM1004TMEM4LOAD26SM100_TMEM_LOAD_32dp32b64xES13_NS14_INS15_ILi2ELi4ELi3EEES18_NSW_INS5_IJS19_S1M_EEENS5_IJS1M_SB_EEEEEEENS4_39AutoVectorizingCopyWithAssumedAlignmentILi128EEENS4_14SM90_TMA_STOREES24_S26_S26_EEEvvEEEEvNT_6ParamsE,(.L_x_198 - _ZN7cutlass13device_kernelINS_4gemm6kernel13GemmUniversalIN4cute5tupleIJiiiiEEENS1_10collective13CollectiveMmaINS1_35MainloopSm100TmaUmmaWarpSpecializedILi14ELi2ELi2ENS5_IJNS4_1CILi1EEESB_SB_EEEEENS5_IJNSA_ILi128EEENSA_ILi256EEENSA_ILi32EEEEEENS_12float_e5m2_tENS5_IJSB_llEEESI_SJ_NS4_8TiledMMAINS4_8MMA_AtomIJNS4_10MMA_TraitsINS4_19SM100_MMA_F8F6F4_SSEJSI_SI_fSE_SF_NS4_17integral_constantINS4_4UMMA5MajorELSQ_1EEESR_NSO_INSP_7ScaleInELSS_0EEEST_EEEEEENS4_6LayoutISC_NS5_IJNSA_ILi0EEESX_SX_EEEEENS5_IJNS4_10UnderscoreES10_S10_EEEEENS4_13SM90_TMA_LOADENS4_14ComposedLayoutINS4_7SwizzleILi3ELi4ELi3EEENS4_18smem_ptr_flag_bitsILi8EEENSW_INS5_IJSE_NSA_ILi8EEEEEENS5_IJSB_SE_EEEEEEEvNS4_8identityES13_S1D_vS1E_EENS_8epilogue10collective18CollectiveEpilogueINS1G_23Sm100TmaWarpSpecializedILi4ELi2ELi64ELb0ELb0EEEJSH_NS5_IJNSW_ISE_SB_EENSW_INSA_ILi64EEESB_EEEEESI_NS5_IJlSB_lEEESI_S1P_NS1G_6fusion15FusionCallbacksIS1K_NS1Q_17LinearCombinationISI_fSI_fLNS_15FloatRoundStyleE2EEESH_S1O_JEEENS4_5SM1004TMEM4LOAD26SM100_TMEM_LOAD_32dp32b64xES13_NS14_INS15_ILi2ELi4ELi3EEES18_NSW_INS5_IJS19_S1M_EEENS5_IJS1M_SB_EEEEEEENS4_39AutoVectorizingCopyWithAssumedAlignmentILi128EEENS4_14SM90_TMA_STOREES24_S26_S26_EEEvvEEEEvNT_6ParamsE)
        .other          _ZN7cutlass13device_kernelINS_4gemm6kernel13GemmUniversalIN4cute5tupleIJiiiiEEENS1_10collective13CollectiveMmaINS1_35MainloopSm100TmaUmmaWarpSpecializedILi14ELi2ELi2ENS5_IJNS4_1CILi1EEESB_SB_EEEEENS5_IJNSA_ILi128EEENSA_ILi256EEENSA_ILi32EEEEEENS_12float_e5m2_tENS5_IJSB_llEEESI_SJ_NS4_8TiledMMAINS4_8MMA_AtomIJNS4_10MMA_TraitsINS4_19SM100_MMA_F8F6F4_SSEJSI_SI_fSE_SF_NS4_17integral_constantINS4_4UMMA5MajorELSQ_1EEESR_NSO_INSP_7ScaleInELSS_0EEEST_EEEEEENS4_6LayoutISC_NS5_IJNSA_ILi0EEESX_SX_EEEEENS5_IJNS4_10UnderscoreES10_S10_EEEEENS4_13SM90_TMA_LOADENS4_14ComposedLayoutINS4_7SwizzleILi3ELi4ELi3EEENS4_18smem_ptr_flag_bitsILi8EEENSW_INS5_IJSE_NSA_ILi8EEEEEENS5_IJSB_SE_EEEEEEEvNS4_8identityES13_S1D_vS1E_EENS_8epilogue10collective18CollectiveEpilogueINS1G_23Sm100TmaWarpSpecializedILi4ELi2ELi64ELb0ELb0EEEJSH_NS5_IJNSW_ISE_SB_EENSW_INSA_ILi64EEESB_EEEEESI_NS5_IJlSB_lEEESI_S1P_NS1G_6fusion15FusionCallbacksIS1K_NS1Q_17LinearCombinationISI_fSI_fLNS_15FloatRoundStyleE2EEESH_S1O_JEEENS4_5SM1004TMEM4LOAD26SM100_TMEM_LOAD_32dp32b64xES13_NS14_INS15_ILi2ELi4ELi3EEES18_NSW_INS5_IJS19_S1M_EEENS5_IJS1M_SB_EEEEEEENS4_39AutoVectorizingCopyWithAssumedAlignmentILi128EEENS4_14SM90_TMA_STOREES24_S26_S26_EEEvvEEEEvNT_6ParamsE,@"STO_CUDA_ENTRY STV_DEFAULT"
_ZN7cutlass13device_kernelINS_4gemm6kernel13GemmUniversalIN4cute5tupleIJiiiiEEENS1_10collective13CollectiveMmaINS1_35MainloopSm100TmaUmmaWarpSpecializedILi14ELi2ELi2ENS5_IJNS4_1CILi1EEESB_SB_EEEEENS5_IJNSA_ILi128EEENSA_ILi256EEENSA_ILi32EEEEEENS_12float_e5m2_tENS5_IJSB_llEEESI_SJ_NS4_8TiledMMAINS4_8MMA_AtomIJNS4_10MMA_TraitsINS4_19SM100_MMA_F8F6F4_SSEJSI_SI_fSE_SF_NS4_17integral_constantINS4_4UMMA5MajorELSQ_1EEESR_NSO_INSP_7ScaleInELSS_0EEEST_EEEEEENS4_6LayoutISC_NS5_IJNSA_ILi0EEESX_SX_EEEEENS5_IJNS4_10UnderscoreES10_S10_EEEEENS4_13SM90_TMA_LOADENS4_14ComposedLayoutINS4_7SwizzleILi3ELi4ELi3EEENS4_18smem_ptr_flag_bitsILi8EEENSW_INS5_IJSE_NSA_ILi8EEEEEENS5_IJSB_SE_EEEEEEEvNS4_8identityES13_S1D_vS1E_EENS_8epilogue10collective18CollectiveEpilogueINS1G_23Sm100TmaWarpSpecializedILi4ELi2ELi64ELb0ELb0EEEJSH_NS5_IJNSW_ISE_SB_EENSW_INSA_ILi64EEESB_EEEEESI_NS5_IJlSB_lEEESI_S1P_NS1G_6fusion15FusionCallbacksIS1K_NS1Q_17LinearCombinationISI_fSI_fLNS_15FloatRoundStyleE2EEESH_S1O_JEEENS4_5SM1004TMEM4LOAD26SM100_TMEM_LOAD_32dp32b64xES13_NS14_INS15_ILi2ELi4ELi3EEES18_NSW_INS5_IJS19_S1M_EEENS5_IJS1M_SB_EEEEEEENS4_39AutoVectorizingCopyWithAssumedAlignmentILi128EEENS4_14SM90_TMA_STOREES24_S26_S26_EEEvvEEEEvNT_6ParamsE:
[----:B------:R-:W1:Y:S01]  /*0000*/  LDC R1, c[0x0][0x37c] ;  /* 0x0000df00ff017b82 */ /* 0x000e620000000800 */
[----:B------:R-:W2:Y:S01]  /*0010*/  S2R R185, SR_TID.X ;  /* 0x0000000000b97919 */ /* 0x000ea20000002100 */
[----:B------:R-:W3:Y:S01]  /*0020*/  LDCU.64 UR4, c[0x0][0x890] ;  /* 0x00011200ff0477ac */ /* 0x000ee20008000a00 */
[----:B------:R-:W-:Y:S02]  /*0030*/  PRMT R171, RZ, 0x7610, R171 ;  /* 0x00007610ffab7816 */ /* 0x000fe400000000ab */
[----:B------:R-:W-:Y:S01]  /*0040*/  ELECT P5, URZ, PT ;  /* 0x0000000000ff782f */ /* 0x000fe200038a0000 */
[----:B------:R-:W4:Y:S01]  /*0050*/  LDCU.64 UR46, c[0x0][0x358] ;  /* 0x00006b00ff2e77ac */ /* 0x000f220008000a00 */
[----:B---3--:R-:W-:-:S04]  /*0060*/  UISETP.NE.U32.AND UP0, UPT, UR4, URZ, UPT ;  /* 0x000000ff0400728c */ /* 0x008fc8000bf05070 */
[----:B------:R-:W-:Y:S01]  /*0070*/  UISETP.NE.AND.EX UP0, UPT, UR5, URZ, UPT, UP0 ;  /* 0x000000ff0500728c */ /* 0x000fe2000bf05300 */
[----:B--2---:R-:W-:-:S05]  /*0080*/  SHF.R.U32.HI R173, RZ, 0x5, R185 ;  /* 0x00000005ffad7819 */ /* 0x004fca00000116b9 */
[----:B------:R-:W2:Y:S02]  /*0090*/  SHFL.IDX PT, R0, R173, RZ, 0x1f ;  /* 0x00001fffad007589 */ /* 0x000ea400000e0000 */
[----:B--2---:R-:W-:Y:S01]  /*00a0*/  R2UR UR8, R0 ;  /* 0x00000000000872ca */ /* 0x004fe200000e0000 */
[----:B-1--4-:R-:W-:-:S14]  /*00b0*/  BRA.U UP0, `(.L_x_0) ;  /* 0x00000001002c7547 */ /* 0x012fdc000b800000 */
[----:B------:R-:W1:Y:S02]  /*00c0*/  LDCU.64 UR6, c[0x0][0x888] ;  /* 0x00011100ff0677ac */ /* 0x000e640008000a00 */
[----:B-1----:R-:W-:-:S04]  /*00d0*/  UISETP.NE.U32.AND UP0, UPT, UR6, URZ, UPT ;  /* 0x000000ff0600728c */ /* 0x002fc8000bf05070 */
[----:B------:R-:W-:-:S09]  /*00e0*/  UISETP.NE.AND.EX UP0, UPT, UR7, URZ, UPT, UP0 ;  /* 0x000000ff0700728c */ /* 0x000fd2000bf05300 */
[----:B------:R-:W-:Y:S05]  /*00f0*/  BRA.U !UP0, `(.L_x_1) ;  /* 0x0000000108107547 */ /* 0x000fea000b800000 */
[----:B------:R-:W1:Y:S02]  /*0100*/  LDC.64 R2, c[0x0][0x888] ;  /* 0x00022200ff027b82 */ /* 0x000e640000000a00 */
[----:B-1----:R1:W5:Y:S01]  /*0110*/  LDG.E R81, desc[UR46][R2.64] ;  /* 0x0000002e02517981 */ /* 0x002362000c1e1900 */
[----:B------:R-:W-:Y:S01]  /*0120*/  HFMA2 R171, -RZ, RZ, 0, 5.9604644775390625e-08 ;  /* 0x00000001ffab7431 */ /* 0x000fe200000001ff */
[----:B------:R-:W-:Y:S05]  /*0130*/  BRA `(.L_x_0) ;  /* 0x00000000000c7947 */ /* 0x000fea0003800000 */
.L_x_1:
[----:B------:R-:W1:Y:S01]  /*0140*/  LDCU UR6, c[0x0][0x880] ;  /* 0x00011000ff0677ac */ /* 0x000e620008000800 */
[----:B------:R-:W-:Y:S01]  /*0150*/  HFMA2 R171, -RZ, RZ, 0, 5.9604644775390625e-08 ;  /* 0x00000001ffab7431 */ /* 0x000fe200000001ff */
[----:B-1----:R-:W-:-:S07]  /*0160*/  MOV R81, UR6 ;  /* 0x0000000600517c02 */ /* 0x002fce0008000f00 */
.L_x_0:
[----:B------:R-:W2:Y:S02]  /*0170*/  LDCU.64 UR6, c[0x0][0x8b0] ;  /* 0x00011600ff0677ac */ /* 0x000ea40008000a00 */
[----:B--2---:R-:W-:-:S04]  /*0180*/  UISETP.NE.U32.AND UP0, UPT, UR6, URZ, UPT ;  /* 0x000000ff0600728c */ /* 0x004fc8000bf05070 */
[----:B------:R-:W-:-:S09]  /*0190*/  UISETP.NE.AND.EX UP0, UPT, UR7, URZ, UPT, UP0 ;  /* 0x000000ff0700728c */ /* 0x000fd2000bf05300 */
[----:B------:R-:W-:Y:S05]  /*01a0*/  BRA.U UP0, `(.L_x_2) ;  /* 0x0000000100247547 */ /* 0x000fea000b800000 */
[----:B------:R-:W2:Y:S02]  /*01b0*/  LDCU.64 UR6, c[0x0][0x8a8] ;  /* 0x00011500ff0677ac */ /* 0x000ea40008000a00 */
[----:B--2---:R-:W-:-:S04]  /*01c0*/  UISETP.NE.U32.AND UP0, UPT, UR6, URZ, UPT ;  /* 0x000000ff0600728c */ /* 0x004fc8000bf05070 */
[----:B------:R-:W-:-:S09]  /*01d0*/  UISETP.NE.AND.EX UP0, UPT, UR7, URZ, UPT, UP0 ;  /* 0x000000ff0700728c */ /* 0x000fd2000bf05300 */
[----:B------:R-:W-:Y:S05]  /*01e0*/  BRA.U !UP0, `(.L_x_3) ;  /* 0x00000001080c7547 */ /* 0x000fea000b800000 */
[----:B------:R-:W2:Y:S02]  /*01f0*/  LDC.64 R78, c[0x0][0x8a8] ;  /* 0x00022a00ff4e7b82 */ /* 0x000ea40000000a00 */
[----:B--2---:R2:W5:Y:S01]  /*0200*/  LDG.E R78, desc[UR46][R78.64] ;  /* 0x0000002e4e4e7981 */ /* 0x004562000c1e1900 */
[----:B------:R-:W-:Y:S05]  /*0210*/  BRA `(.L_x_2) ;  /* 0x0000000000087947 */ /* 0x000fea0003800000 */
.L_x_3:
[----:B------:R-:W2:Y:S02]  /*0220*/  LDCU UR6, c[0x0][0x8a0] ;  /* 0x00011400ff0677ac */ /* 0x000ea40008000800 */
[----:B--2---:R-:W-:Y:S02]  /*0230*/  MOV R78, UR6 ;  /* 0x00000006004e7c02 */ /* 0x004fe40008000f00 */
.L_x_2:
[----:B------:R-:W-:Y:S01]  /*0240*/  IMAD.U32 R0, RZ, RZ, UR8 ;  /* 0x00000008ff007e24 */ /* 0x000fe2000f8e00ff */
[----:B------:R-:W-:Y:S04]  /*0250*/  BSSY.RECONVERGENT B0, `(.L_x_4) ;  /* 0x000000c000007945 */ /* 0x000fe80003800200 */
[C---:B------:R-:W-:Y:S02]  /*0260*/  ISETP.NE.OR P1, PT, R0.reuse, 0x1, !P5 ;  /* 0x000000010000780c */ /* 0x040fe40006f25670 */
[----:B------:R-:W-:-:S11]  /*0270*/  ISETP.NE.OR P0, PT, R0, 0x3, !P5 ;  /* 0x000000030000780c */ /* 0x000fd60006f05670 */
[----:B------:R-:W-:Y:S05]  /*0280*/  @P1 BRA `(.L_x_5) ;  /* 0x0000000000201947 */ /* 0x000fea0003800000 */
[----:B------:R-:W3:Y:S02]  /*0290*/  LDCU.64 UR6, c[0x0][0x348] ;  /* 0x00006900ff0677ac */ /* 0x000ee40008000a00 */
[----:B---3--:R-:W-:Y:S02]  /*02a0*/  UIADD3 UR10, UP1, UPT, UR6, 0x80, URZ ;  /* 0x00000080060a7890 */ /* 0x008fe4000ff3e0ff */
[----:B------:R-:W-:Y:S02]  /*02b0*/  UIADD3 UR6, UP0, UPT, UR6, 0x180, URZ ;  /* 0x0000018006067890 */ /* 0x000fe4000ff1e0ff */
[----:B------:R-:W-:Y:S02]  /*02c0*/  UIADD3.X UR11, UPT, UPT, URZ, UR7, URZ, UP1, !UPT ;  /* 0x00000007ff0b7290 */ /* 0x000fe40008ffe4ff */
[----:B------:R-:W-:-:S07]  /*02d0*/  UIADD3.X UR7, UPT, UPT, URZ, UR7, URZ, UP0, !UPT ;  /* 0x00000007ff077290 */ /* 0x000fce00087fe4ff */
[----:B------:R3:W-:Y:S02]  /*02e0*/  UTMACCTL.PF [UR10] ;  /* 0x000000000a0079b9 */ /* 0x0007e40008040000 */
[----:B------:R3:W-:Y:S02]  /*02f0*/  UTMACCTL.PF [UR6] ;  /* 0x00000000060079b9 */ /* 0x0007e40008040000 */
[----:B---3--:R-:W-:Y:S01]  /*0300*/  NOP ;  /* 0x0000000000007918 */ /* 0x008fe20000000000 */
.L_x_5:
[----:B------:R-:W-:Y:S05]  /*0310*/  BSYNC.RECONVERGENT B0 ;  /* 0x0000000000007941 */ /* 0x000fea0003800200 */
.L_x_4:
[----:B------:R-:W-:Y:S04]  /*0320*/  BSSY.RECONVERGENT B0, `(.L_x_6) ;  /* 0x000000a000007945 */ /* 0x000fe80003800200 */
        /* <DEDUP_REMOVED lines=9> */
.L_x_7:
[----:B------:R-:W-:Y:S05]  /*03c0*/  BSYNC.RECONVERGENT B0 ;  /* 0x0000000000007941 */ /* 0x000fea0003800200 */
.L_x_6:
[----:B------:R-:W3:Y:S01]  /*03d0*/  LDCU.64 UR6, c[0x0][0x888] ;  /* 0x00011100ff0677ac */ /* 0x000ee20008000a00 */
[----:B------:R-:W-:Y:S02]  /*03e0*/  UISETP.EQ.U32.AND UP1, UPT, UR4, URZ, UPT ;  /* 0x000000ff0400728c */ /* 0x000fe4000bf22070 */
[----:B------:R-:W-:Y:S02]  /*03f0*/  UPLOP3.LUT UP2, UPT, UPT, UPT, UPT, 0x80, 0x8 ;  /* 0x000000000008789c */ /* 0x000fe40003f4f070 */
[----:B---3--:R-:W-:-:S04]  /*0400*/  UISETP.NE.U32.AND UP0, UPT, UR6, URZ, UPT ;  /* 0x000000ff0600728c */ /* 0x008fc8000bf05070 */
[----:B------:R-:W-:-:S04]  /*0410*/  UISETP.NE.AND.EX UP0, UPT, UR7, URZ, UPT, UP0 ;  /* 0x000000ff0700728c */ /* 0x000fc8000bf05300 */
[----:B------:R-:W-:-:S04]  /*0420*/  UISETP.EQ.OR.EX UP3, UPT, UR5, URZ, !UP0, UP1 ;  /* 0x000000ff0500728c */ /* 0x000fc8000c762710 */
[----:B------:R-:W-:-:S05]  /*0430*/  UP2UR UR50, UPR, URZ, 0x8 ;  /* 0x00000008ff327883 */ /* 0x000fca0008000000 */
[----:B------:R-:W-:Y:S07]  /*0440*/  BRA.U !UP3, `(.L_x_8) ;  /* 0x000000010b207547 */ /* 0x000fee000b800000 */
[----:B------:R-:W-:Y:S01]  /*0450*/  UISETP.NE.U32.AND UP2, UPT, UR4, URZ, UPT ;  /* 0x000000ff0400728c */ /* 0x000fe2000bf45070 */
[----:B-----5:R-:W-:Y:S01]  /*0460*/  FSETP.NEU.AND P0, PT, R81, RZ, PT ;  /* 0x000000ff5100720b */ /* 0x020fe20003f0d000 */
[----:B------:R-:W-:Y:S02]  /*0470*/  USEL UR4, URZ, 0xffffffff, UP0 ;  /* 0xffffffffff047887 */ /* 0x000fe40008000000 */
[----:B------:R-:W-:-:S10]  /*0480*/  UISETP.NE.AND.EX UP2, UPT, UR5, URZ, UPT, UP2 ;  /* 0x000000ff0500728c */ /* 0x000fd4000bf45320 */
[----:B------:R-:W-:Y:S01]  /*0490*/  VOTEU.ANY UP1, P0 ;  /* 0x0000000000ff7886 */ /* 0x000fe20000020100 */
[----:B------:R-:W-:-:S04]  /*04a0*/  @!UP2 USEL UR4, URZ, 0xffffffff, UP1 ;  /* 0xffffffffff04a887 */ /* 0x000fc80008800000 */
[----:B------:R-:W-:-:S04]  /*04b0*/  ULOP3.LUT UR4, UR4, 0x1, URZ, 0xc0, !UPT ;  /* 0x0000000104047892 */ /* 0x000fc8000f8ec0ff */
[----:B------:R-:W-:-:S11]  /*04c0*/  UISETP.NE.U32.AND UP2, UPT, UR4, 0x1, UPT ;  /* 0x000000010400788c */ /* 0x000fd6000bf45070 */
.L_x_8:
[----:B-1----:R-:W1:Y:S01]  /*04d0*/  SHFL.IDX PT, R2, R173, RZ, 0x1f ;  /* 0x00001fffad027589 */ /* 0x002e6200000e0000 */
[----:B------:R-:W-:-:S04]  /*04e0*/  UISETP.NE.AND UP1, UPT, UR8, 0x2, UPT ;  /* 0x000000020800788c */ /* 0x000fc8000bf25270 */
[----:B------:R-:W-:Y:S01]  /*04f0*/  USEL UR6, URZ, 0x1, UP1 ;  /* 0x00000001ff067887 */ /* 0x000fe20008800000 */
[----:B-1----:R-:W-:-:S13]  /*0500*/  ISETP.NE.AND P0, PT, R2, RZ, PT ;  /* 0x000000ff0200720c */ /* 0x002fda0003f05270 */
[----:B------:R-:W-:Y:S05]  /*0510*/  @P0 BRA `(.L_x_9) ;  /* 0x0000000000a40947 */ /* 0x000fea0003800000 */
[----:B------:R-:W-:Y:S01]  /*0520*/  ELECT P0, URZ, PT ;  /* 0x0000000000ff782f */ /* 0x000fe20003800000 */
[----:B------:R-:W-:-:S12]  /*0530*/  BSSY.RECONVERGENT B0, `(.L_x_9) ;  /* 0x0000027000007945 */ /* 0x000fd80003800200 */
[----:B------:R-:W-:Y:S05]  /*0540*/  @!P0 BRA `(.L_x_10) ;  /* 0x0000000000948947 */ /* 0x000fea0003800000 */
[----:B------:R-:W1:Y:S01]  /*0550*/  S2UR UR5, SR_CgaCtaId ;  /* 0x00000000000579c3 */ /* 0x000e620000008800 */
[----:B------:R-:W-:Y:S01]  /*0560*/  UMOV UR7, 0x400 ;  /* 0x0000040000077882 */ /* 0x000fe20000000000 */
[----:B------:R-:W-:Y:S02]  /*0570*/  UMOV UR4, 0x1 ;  /* 0x0000000100047882 */ /* 0x000fe40000000000 */
[----:B------:R-:W-:-:S04]  /*0580*/  UIADD3 UR10, UPT, UPT, -UR4, 0x100000, URZ ;  /* 0x00100000040a7890 */ /* 0x000fc8000fffe1ff */
[----:B------:R-:W-:Y:S02]  /*0590*/  USHF.L.U32 UR11, UR10, 0xb, URZ ;  /* 0x0000000b0a0b7899 */ /* 0x000fe400080006ff */
[----:B------:R-:W-:Y:S02]  /*05a0*/  USHF.L.U32 UR10, UR10, 0x1, URZ ;  /* 0x000000010a0a7899 */ /* 0x000fe400080006ff */
[----:B-1----:R-:W-:Y:S01]  /*05b0*/  ULEA UR5, UR5, UR7, 0x18 ;  /* 0x0000000705057291 */ /* 0x002fe2000f8ec0ff */
[----:B------:R-:W1:Y:S11]  /*05c0*/  FENCE.VIEW.ASYNC.S ;  /* 0x00000000000073c6 */ /* 0x000e760000000000 */
[----:B-1----:R1:W3:Y:S01]  /*05d0*/  SYNCS.EXCH.64 URZ, [UR5], UR10 ;  /* 0x0000000a05ff75b2 */ /* 0x0022e20008000100 */
[----:B------:R1:W4:Y:S01]  /*05e0*/  SYNCS.EXCH.64 URZ, [UR5+0x70], UR10 ;  /* 0x0000700a05ff75b2 */ /* 0x0003220008000100 */
[----:B------:R1:W1:Y:S01]  /*05f0*/  SYNCS.EXCH.64 URZ, [UR5+0x8], UR10 ;  /* 0x0000080a05ff75b2 */ /* 0x0002620008000100 */
        /* <DEDUP_REMOVED lines=25> */
[----:B---34-:R-:W-:Y:S01]  /*0790*/  NOP ;  /* 0x0000000000007918 */ /* 0x018fe20000000000 */
.L_x_10:
[----:B-1----:R-:W-:Y:S05]  /*07a0*/  BSYNC.RECONVERGENT B0 ;  /* 0x0000000000007941 */ /* 0x002fea0003800200 */
.L_x_9:
[----:B------:R-:W1:Y:S01]  /*07b0*/  SHFL.IDX PT, R2, R173, RZ, 0x1f ;  /* 0x00001fffad027589 */ /* 0x000e6200000e0000 */
[----:B------:R-:W-:Y:S01]  /*07c0*/  NOP ;  /* 0x0000000000007918 */ /* 0x000fe20000000000 */
[----:B-1----:R-:W-:-:S13]  /*07d0*/  ISETP.NE.AND P0, PT, R2, 0x1, PT ;  /* 0x000000010200780c */ /* 0x002fda0003f05270 */
[----:B------:R-:W-:Y:S05]  /*07e0*/  @P0 BRA `(.L_x_11) ;  /* 0x0000000000580947 */ /* 0x000fea0003800000 */
[----:B------:R-:W1:Y:S01]  /*07f0*/  S2UR UR7, SR_CgaCtaId ;  /* 0x00000000000779c3 */ /* 0x000e620000008800 */
[----:B------:R-:W-:Y:S01]  /*0800*/  UMOV UR9, 0x400 ;  /* 0x0000040000097882 */ /* 0x000fe20000000000 */
[----:B------:R-:W-:Y:S01]  /*0810*/  UMOV UR5, 0x20 ;  /* 0x0000002000057882 */ /* 0x000fe20000000000 */
[----:B------:R-:W-:Y:S01]  /*0820*/  UMOV UR4, 0x80 ;  /* 0x0000008000047882 */ /* 0x000fe20000000000 */
[----:B------:R-:W-:-:S04]  /*0830*/  UIADD3 UR10, UPT, UPT, -UR5, 0x100000, URZ ;  /* 0x00100000050a7890 */ /* 0x000fc8000fffe1ff */
[----:B------:R-:W-:Y:S02]  /*0840*/  USHF.L.U32 UR11, UR10, 0xb, URZ ;  /* 0x0000000b0a0b7899 */ /* 0x000fe400080006ff */
[----:B------:R-:W-:Y:S02]  /*0850*/  USHF.L.U32 UR10, UR10, 0x1, URZ ;  /* 0x000000010a0a7899 */ /* 0x000fe400080006ff */
[----:B------:R-:W-:-:S04]  /*0860*/  UIADD3 UR4, UPT, UPT, -UR4, 0x100000, URZ ;  /* 0x0010000004047890 */ /* 0x000fc8000fffe1ff */
[----:B------:R-:W-:Y:S02]  /*0870*/  USHF.L.U32 UR5, UR4, 0xb, URZ ;  /* 0x0000000b04057899 */ /* 0x000fe400080006ff */
[----:B------:R-:W-:Y:S01]  /*0880*/  USHF.L.U32 UR4, UR4, 0x1, URZ ;  /* 0x0000000104047899 */ /* 0x000fe200080006ff */
[----:B------:R-:W-:Y:S01]  /*0890*/  ELECT P0, URZ, PT ;  /* 0x0000000000ff782f */ /* 0x000fe20003800000 */
[----:B-1----:R-:W-:Y:S01]  /*08a0*/  ULEA UR7, UR7, UR9, 0x18 ;  /* 0x0000000907077291 */ /* 0x002fe2000f8ec0ff */
[----:B------:R-:W1:Y:S11]  /*08b0*/  FENCE.VIEW.ASYNC.S ;  /* 0x00000000000073c6 */ /* 0x000e760000000000 */
[----:B-1----:R1:W3:Y:S01]  /*08c0*/  SYNCS.EXCH.64 URZ, [UR7+0xe0], UR10 ;  /* 0x0000e00a07ff75b2 */ /* 0x0022e20008000100 */
[----:B------:R1:W4:Y:S01]  /*08d0*/  SYNCS.EXCH.64 URZ, [UR7+0x100], UR4 ;  /* 0x0001000407ff75b2 */ /* 0x0003220008000100 */
[----:B------:R1:W1:Y:S01]  /*08e0*/  SYNCS.EXCH.64 URZ, [UR7+0xe8], UR10 ;  /* 0x0000e80a07ff75b2 */ /* 0x0002620008000100 */
[----:B------:R1:W1:Y:S01]  /*08f0*/  SYNCS.EXCH.64 URZ, [UR7+0x108], UR4 ;  /* 0x0001080407ff75b2 */ /* 0x0002620008000100 */
[----:B------:R1:W1:Y:S01]  /*0900*/  SYNCS.EXCH.64 URZ, [UR7+0xf0], UR10 ;  /* 0x0000f00a07ff75b2 */ /* 0x0002620008000100 */
[----:B------:R1:W1:Y:S01]  /*0910*/  SYNCS.EXCH.64 URZ, [UR7+0x110], UR4 ;  /* 0x0001100407ff75b2 */ /* 0x0002620008000100 */
[----:B------:R1:W1:Y:S01]  /*0920*/  SYNCS.EXCH.64 URZ, [UR7+0xf8], UR10 ;  /* 0x0000f80a07ff75b2 */ /* 0x0002620008000100 */
[----:B------:R1:W1:Y:S01]  /*0930*/  SYNCS.EXCH.64 URZ, [UR7+0x118], UR4 ;  /* 0x0001180407ff75b2 */ /* 0x0002620008000100 */
[----:B------:R-:W-:Y:S01]  /*0940*/  NOP ;  /* 0x0000000000007918 */ /* 0x000fe20000000000 */
.L_x_11:
[----:B------:R-:W2:Y:S01]  /*0950*/  SHFL.IDX PT, R2, R173, RZ, 0x1f ;  /* 0x00001fffad027589 */ /* 0x000ea200000e0000 */
[----:B------:R-:W-:Y:S01]  /*0960*/  NOP ;  /* 0x0000000000007918 */ /* 0x000fe20000000000 */
[----:B--2---:R-:W-:-:S13]  /*0970*/  ISETP.NE.AND P0, PT, R2, 0x3, PT ;  /* 0x000000030200780c */ /* 0x004fda0003f05270 */
[----:B------:R-:W-:Y:S05]  /*0980*/  @P0 BRA `(.L_x_12) ;  /* 0x0000000000300947 */ /* 0x000fea0003800000 */
[----:B-1----:R-:W1:Y:S01]  /*0990*/  S2UR UR5, SR_CgaCtaId ;  /* 0x00000000000579c3 */ /* 0x002e620000008800 */
[----:B------:R-:W-:Y:S01]  /*09a0*/  UMOV UR7, 0x400 ;  /* 0x0000040000077882 */ /* 0x000fe20000000000 */
[----:B------:R-:W-:Y:S01]  /*09b0*/  UMOV UR4, 0x20 ;  /* 0x0000002000047882 */ /* 0x000fe20000000000 */
[----:B------:R-:W-:Y:S01]  /*09c0*/  ELECT P0, URZ, PT ;  /* 0x0000000000ff782f */ /* 0x000fe20003800000 */
[----:B------:R-:W-:-:S04]  /*09d0*/  UIADD3 UR10, UPT, UPT, -UR4, 0x100000, URZ ;  /* 0x00100000040a7890 */ /* 0x000fc8000fffe1ff */
[----:B------:R-:W-:Y:S02]  /*09e0*/  USHF.L.U32 UR11, UR10, 0xb, URZ ;  /* 0x0000000b0a0b7899 */ /* 0x000fe400080006ff */
[----:B------:R-:W-:Y:S02]  /*09f0*/  USHF.L.U32 UR10, UR10, 0x1, URZ ;  /* 0x000000010a0a7899 */ /* 0x000fe400080006ff */
[----:B-1----:R-:W-:Y:S01]  /*0a00*/  ULEA UR5, UR5, UR7, 0x18 ;  /* 0x0000000705057291 */ /* 0x002fe2000f8ec0ff */
[----:B------:R-:W1:Y:S11]  /*0a10*/  FENCE.VIEW.ASYNC.S ;  /* 0x00000000000073c6 */ /* 0x000e760000000000 */
[----:B-1----:R2:W1:Y:S01]  /*0a20*/  SYNCS.EXCH.64 URZ, [UR5+0x120], UR10 ;  /* 0x0001200a05ff75b2 */ /* 0x0024620008000100 */
[----:B------:R2:W1:Y:S02]  /*0a30*/  SYNCS.EXCH.64 URZ, [UR5+0x128], UR10 ;  /* 0x0001280a05ff75b2 */ /* 0x0004640008000100 */
[----:B--2---:R-:W-:Y:S01]  /*0a40*/  NOP ;  /* 0x0000000000007918 */ /* 0x004fe20000000000 */
.L_x_12:
[----:B------:R-:W2:Y:S01]  /*0a50*/  SHFL.IDX PT, R2, R173, RZ, 0x1f ;  /* 0x00001fffad027589 */ /* 0x000ea200000e0000 */
[----:B------:R-:W-:Y:S01]  /*0a60*/  NOP ;  /* 0x0000000000007918 */ /* 0x000fe20000000000 */
[----:B--2---:R-:W-:-:S13]  /*0a70*/  ISETP.NE.AND P0, PT, R2, 0x4, PT ;  /* 0x000000040200780c */ /* 0x004fda0003f05270 */
[----:B------:R-:W-:Y:S05]  /*0a80*/  @P0 BRA `(.L_x_13) ;  /* 0x00000000004c0947 */ /* 0x000fea0003800000 */
[----:B-1----:R-:W1:Y:S01]  /*0a90*/  S2UR UR5, SR_CgaCtaId ;  /* 0x00000000000579c3 */ /* 0x002e620000008800 */
[----:B------:R-:W-:Y:S01]  /*0aa0*/  UMOV UR9, 0x100 ;  /* 0x0000010000097882 */ /* 0x000fe20000000000 */
[----:B------:R-:W-:Y:S01]  /*0ab0*/  UMOV UR7, 0x400 ;  /* 0x0000040000077882 */ /* 0x000fe20000000000 */
[----:B------:R-:W-:Y:S01]  /*0ac0*/  USEL UR9, UR9, 0xe0, UP2 ;  /* 0x000000e009097887 */ /* 0x000fe20009000000 */
[----:B------:R-:W-:Y:S01]  /*0ad0*/  UMOV UR4, 0x1 ;  /* 0x0000000100047882 */ /* 0x000fe20000000000 */
[----:B------:R-:W-:Y:S01]  /*0ae0*/  ELECT P0, URZ, PT ;  /* 0x0000000000ff782f */ /* 0x000fe20003800000 */
[----:B------:R-:W-:-:S04]  /*0af0*/  UIADD3 UR10, UPT, UPT, -UR4, 0x100000, URZ ;  /* 0x00100000040a7890 */ /* 0x000fc8000fffe1ff */
[----:B------:R-:W-:Y:S02]  /*0b00*/  USHF.L.U32 UR11, UR10, 0xb, URZ ;  /* 0x0000000b0a0b7899 */ /* 0x000fe400080006ff */
[----:B------:R-:W-:Y:S02]  /*0b10*/  USHF.L.U32 UR10, UR10, 0x1, URZ ;  /* 0x000000010a0a7899 */ /* 0x000fe400080006ff */
[----:B------:R-:W-:-:S04]  /*0b20*/  UIADD3 UR12, UPT, UPT, -UR9, 0x100000, URZ ;  /* 0x00100000090c7890 */ /* 0x000fc8000fffe1ff */
[----:B------:R-:W-:Y:S02]  /*0b30*/  USHF.L.U32 UR13, UR12, 0xb, URZ ;  /* 0x0000000b0c0d7899 */ /* 0x000fe400080006ff */
[----:B------:R-:W-:Y:S02]  /*0b40*/  USHF.L.U32 UR12, UR12, 0x1, URZ ;  /* 0x000000010c0c7899 */ /* 0x000fe400080006ff */
[----:B-1----:R-:W-:Y:S01]  /*0b50*/  ULEA UR5, UR5, UR7, 0x18 ;  /* 0x0000000705057291 */ /* 0x002fe2000f8ec0ff */
[----:B------:R-:W1:Y:S11]  /*0b60*/  FENCE.VIEW.ASYNC.S ;  /* 0x00000000000073c6 */ /* 0x000e760000000000 */
[----:B-1----:R2:W1:Y:S01]  /*0b70*/  SYNCS.EXCH.64 URZ, [UR5+0x130], UR10 ;  /* 0x0001300a05ff75b2 */ /* 0x0024620008000100 */
[----:B------:R2:W1:Y:S01]  /*0b80*/  SYNCS.EXCH.64 URZ, [UR5+0x140], UR12 ;  /* 0x0001400c05ff75b2 */ /* 0x0004620008000100 */
[----:B------:R2:W1:Y:S01]  /*0b90*/  SYNCS.EXCH.64 URZ, [UR5+0x138], UR10 ;  /* 0x0001380a05ff75b2 */ /* 0x0004620008000100 */
[----:B------:R2:W1:Y:S02]  /*0ba0*/  SYNCS.EXCH.64 URZ, [UR5+0x148], UR12 ;  /* 0x0001480c05ff75b2 */ /* 0x0004640008000100 */
[----:B--2---:R-:W-:Y:S01]  /*0bb0*/  NOP ;  /* 0x0000000000007918 */ /* 0x004fe20000000000 */
.L_x_13:
[----:B------:R-:W2:Y:S01]  /*0bc0*/  SHFL.IDX PT, R2, R173, RZ, 0x1f ;  /* 0x00001fffad027589 */ /* 0x000ea200000e0000 */
[----:B------:R-:W-:Y:S01]  /*0bd0*/  NOP ;  /* 0x0000000000007918 */ /* 0x000fe20000000000 */
[----:B--2---:R-:W-:-:S13]  /*0be0*/  ISETP.NE.AND P0, PT, R2, 0x5, PT ;  /* 0x000000050200780c */ /* 0x004fda0003f05270 */
[----:B------:R-:W-:Y:S05]  /*0bf0*/  @P0 BRA `(.L_x_14) ;  /* 0x0000000000480947 */ /* 0x000fea0003800000 */
[----:B-1----:R-:W1:Y:S01]  /*0c00*/  S2UR UR7, SR_CgaCtaId ;  /* 0x00000000000779c3 */ /* 0x002e620000008800 */
        /* <DEDUP_REMOVED lines=12> */
[----:B-1----:R2:W1:Y:S01]  /*0cd0*/  SYNCS.EXCH.64 URZ, [UR7+0x150], UR10 ;  /* 0x0001500a07ff75b2 */ /* 0x0024620008000100 */
[----:B------:R2:W1:Y:S01]  /*0ce0*/  SYNCS.EXCH.64 URZ, [UR7+0x160], UR4 ;  /* 0x0001600407ff75b2 */ /* 0x0004620008000100 */
[----:B------:R2:W1:Y:S01]  /*0cf0*/  SYNCS.EXCH.64 URZ, [UR7+0x158], UR10 ;  /* 0x0001580a07ff75b2 */ /* 0x0004620008000100 */
[----:B------:R2:W1:Y:S02]  /*0d00*/  SYNCS.EXCH.64 URZ, [UR7+0x168], UR4 ;  /* 0x0001680407ff75b2 */ /* 0x0004640008000100 */
[----:B--2---:R-:W-:Y:S01]  /*0d10*/  NOP ;  /* 0x0000000000007918 */ /* 0x004fe20000000000 */
.L_x_14:
        /* <DEDUP_REMOVED lines=18> */
.L_x_15:
[----:B-1----:R-:W1:Y:S01]  /*0e40*/  S2UR UR5, SR_CTAID.X ;  /* 0x00000000000579c3 */ /* 0x002e620000002500 */
[----:B------:R-:W-:-:S05]  /*0e50*/  CS2R.32 R170, SR_CgaSize ;  /* 0x0000000000aa7805 */ /* 0x000fca0000008a00 */
[----:B------:R-:W-:-:S05]  /*0e60*/  IMAD R170, R170, -0xa0, RZ ;  /* 0xffffff60aaaa7824 */ /* 0x000fca00078e02ff */
[----:B------:R-:W-:-:S14]  /*0e70*/  R2UR UR9, R170 ;  /* 0x00000000aa0972ca */ /* 0x000fdc00000e0000 */
[----:B------:R-:W2:Y:S01]  /*0e80*/  LDCU UR9, c[0x0][UR9+0x2b0] ;  /* 0x00005600090977ac */ /* 0x000ea20008000800 */
[----:B------:R-:W-:Y:S01]  /*0e90*/  NOP ;  /* 0x0000000000007918 */ /* 0x000fe20000000000 */
[----:B------:R-:W-:-:S05]  /*0ea0*/  CS2R.32 R170, SR_CgaSize ;  /* 0x0000000000aa7805 */ /* 0x000fca0000008a00 */
[----:B------:R-:W-:-:S05]  /*0eb0*/  IMAD R170, R170, -0xa0, RZ ;  /* 0xffffff60aaaa7824 */ /* 0x000fca00078e02ff */
[----:B------:R-:W-:-:S14]  /*0ec0*/  R2UR UR7, R170 ;  /* 0x00000000aa0772ca */ /* 0x000fdc00000e0000 */
[----:B------:R-:W3:Y:S01]  /*0ed0*/  LDCU UR7, c[0x0][UR7+0x2b4] ;  /* 0x00005680070777ac */ /* 0x000ee20008000800 */
[----:B------:R-:W4:Y:S08]  /*0ee0*/  S2UR UR4, SR_CTAID.Y ;  /* 0x00000000000479c3 */ /* 0x000f300000002600 */
[----:B------:R-:W3:Y:S01]  /*0ef0*/  LDC R9, c[0x0][0xb24] ;  /* 0x0002c900ff097b82 */ /* 0x000ee20000000800 */
[----:B-1----:R-:W-:-:S02]  /*0f00*/  I2FP.F32.U32 R5, UR5 ;  /* 0x0000000500057c45 */ /* 0x002fc40008201000 */
[----:B------:R-:W-:-:S05]  /*0f10*/  CS2R.32 R3, SR_CgaSize ;  /* 0x0000000000037805 */ /* 0x000fca0000008a00 */
[----:B------:R-:W-:-:S06]  /*0f20*/  IMAD R3, R3, -0xa0, RZ ;  /* 0xffffff6003037824 */ /* 0x000fcc00078e02ff */
[----:B------:R-:W1:Y:S01]  /*0f30*/  LDC R3, c[0x0][R3+0x2a0] ;  /* 0x0000a80003037b82 */ /* 0x000e620000000800 */
[----:B------:R-:W-:Y:S01]  /*0f40*/  MOV R21, UR5 ;  /* 0x0000000500157c02 */ /* 0x000fe20008000f00 */
[----:B--2---:R-:W-:Y:S01]  /*0f50*/  FMUL R5, R5, UR9 ;  /* 0x0000000905057c20 */ /* 0x004fe20008400000 */
[----:B----4-:R-:W-:Y:S02]  /*0f60*/  I2FP.F32.U32 R4, UR4 ;  /* 0x0000000400047c45 */ /* 0x010fe40008201000 */
[----:B------:R-:W-:-:S05]  /*0f70*/  CS2R.32 R2, SR_CgaSize ;  /* 0x0000000000027805 */ /* 0x000fca0000008a00 */
[----:B------:R-:W-:-:S06]  /*0f80*/  IMAD R2, R2, -0xa0, RZ ;  /* 0xffffff6002027824 */ /* 0x000fcc00078e02ff */
[----:B------:R-:W2:Y:S01]  /*0f90*/  LDC R2, c[0x0][R2+0x2a4] ;  /* 0x0000a90002027b82 */ /* 0x000ea20000000800 */
[----:B------:R-:W4:Y:S01]  /*0fa0*/  F2I.U32.TRUNC.NTZ R170, R5 ;  /* 0x0000000500aa7305 */ /* 0x000f22000020f000 */
[----:B------:R-:W-:Y:S01]  /*0fb0*/  MOV R20, UR4 ;  /* 0x0000000400147c02 */ /* 0x000fe20008000f00 */
[----:B---3--:R-:W-:-:S05]  /*0fc0*/  FMUL R4, R4, UR7 ;  /* 0x0000000704047c20 */ /* 0x008fca0008400000 */
[----:B------:R-:W-:Y:S01]  /*0fd0*/  BAR.SYNC.DEFER_BLOCKING 0x0 ;  /* 0x0000000000007b1d */ /* 0x000fe20000010000 */
[----:B------:R-:W-:-:S05]  /*0fe0*/  ISETP.GE.AND P0, PT, R9, 0x1, PT ;  /* 0x000000010900780c */ /* 0x000fca0003f06270 */
[----:B------:R-:W3:Y:S02]  /*0ff0*/  F2I.U32.TRUNC.NTZ R147, R4 ;  /* 0x0000000400937305 */ /* 0x000ee4000020f000 */
[----:B------:R-:W2:Y:S01]  /*1000*/  S2UR UR36, SR_CTAID.Z ;  /* 0x00000000002479c3 */ /* 0x000ea20000002700 */
[----:B----4-:R-:W-:-:S05]  /*1010*/  IADD3 R170, PT, PT, -R170, RZ, RZ ;  /* 0x000000ffaaaa7210 */ /* 0x010fca0007ffe1ff */
[----:B-1----:R-:W-:Y:S01]  /*1020*/  IMAD R170, R3, R170, UR5 ;  /* 0x0000000503aa7e24 */ /* 0x002fe2000f8e02aa */
[----:B---3--:R-:W-:-:S05]  /*1030*/  IADD3 R147, PT, PT, -R147, RZ, RZ ;  /* 0x000000ff93937210 */ /* 0x008fca0007ffe1ff */
[----:B--2---:R-:W-:Y:S01]  /*1040*/  IMAD R147, R2, R147, UR4 ;  /* 0x0000000402937e24 */ /* 0x004fe2000f8e0293 */
[----:B------:R-:W-:Y:S06]  /*1050*/  @!P0 BRA `(.L_x_16) ;  /* 0x0000000000b88947 */ /* 0x000fec0003800000 */
[----:B------:R-:W1:Y:S01]  /*1060*/  LDC.64 R4, c[0x0][0xb18] ;  /* 0x0002c600ff047b82 */ /* 0x000e620000000a00 */
[----:B------:R-:W-:-:S07]  /*1070*/  ISETP.NE.AND P0, PT, R9, 0x1, PT ;  /* 0x000000010900780c */ /* 0x000fce0003f05270 */
[----:B------:R-:W2:Y:S08]  /*1080*/  LDC R10, c[0x0][0xb0c] ;  /* 0x0002c300ff0a7b82 */ /* 0x000eb00000000800 */
[----:B------:R-:W3:Y:S08]  /*1090*/  LDC R11, c[0x0][0x370] ;  /* 0x0000dc00ff0b7b82 */ /* 0x000ef00000000800 */
[----:B------:R-:W4:Y:S01]  /*10a0*/  LDC R12, c[0x0][0x374] ;  /* 0x0000dd00ff0c7b82 */ /* 0x000f220000000800 */
[----:B-1----:R-:W-:-:S07]  /*10b0*/  ISETP.NE.AND P1, PT, R4, 0x1, PT ;  /* 0x000000010400780c */ /* 0x002fce0003f25270 */
[----:B------:R-:W3:Y:S01]  /*10c0*/  LDC.64 R6, c[0x0][0xb10] ;  /* 0x0002c400ff067b82 */ /* 0x000ee20000000a00 */
[----:B--2---:R-:W-:-:S07]  /*10d0*/  ISETP.NE.AND P2, PT, R10, 0x1, PT ;  /* 0x000000010a00780c */ /* 0x004fce0003f45270 */
[----:B------:R-:W1:Y:S08]  /*10e0*/  LDC R8, c[0x0][0xb20] ;  /* 0x0002c800ff087b82 */ /* 0x000e700000000800 */
[----:B------:R-:W2:Y:S01]  /*10f0*/  LDC.64 R2, c[0x0][0xb28] ;  /* 0x0002ca00ff027b82 */ /* 0x000ea20000000a00 */
[----:B----4-:R-:W-:-:S04]  /*1100*/  IMAD.HI.U32 R13, R12, R5, RZ ;  /* 0x000000050c0d7227 */ /* 0x010fc800078e00ff */
[----:B------:R-:W-:-:S04]  /*1110*/  IMAD.HI.U32 R5, R20, R5, RZ ;  /* 0x0000000514057227 */ /* 0x000fc800078e00ff */
[----:B---3--:R-:W-:-:S04]  /*1120*/  IMAD.HI.U32 R14, R11, R6, RZ ;  /* 0x000000060b0e7227 */ /* 0x008fc800078e00ff */
[C---:B------:R-:W-:Y:S01]  /*1130*/  IMAD.HI.U32 R16, R21.reuse, R6, RZ ;  /* 0x0000000615107227 */ /* 0x040fe200078e00ff */
[-C--:B------:R-:W-:Y:S02]  /*1140*/  @P2 SHF.R.U32.HI R11, RZ, R7.reuse, R14 ;  /* 0x00000007ff0b2219 */ /* 0x080fe4000001160e */
[-C--:B-1----:R-:W-:Y:S02]  /*1150*/  @P1 SHF.R.U32.HI R12, RZ, R8.reuse, R13 ;  /* 0x00000008ff0c1219 */ /* 0x082fe4000001160d */
[----:B------:R-:W-:Y:S02]  /*1160*/  SHF.R.U32.HI R5, RZ, R8, R5 ;  /* 0x00000008ff057219 */ /* 0x000fe40000011605 */
[----:B------:R-:W-:Y:S02]  /*1170*/  SHF.R.U32.HI R16, RZ, R7, R16 ;  /* 0x00000007ff107219 */ /* 0x000fe40000011610 */
[----:B------:R-:W-:Y:S01]  /*1180*/  SEL R5, R20, R5, !P1 ;  /* 0x0000000514057207 */ /* 0x000fe20004800000 */
[----:B--2---:R-:W-:Y:S01]  /*1190*/  IMAD.HI.U32 R14, R12, R2, RZ ;  /* 0x000000020c0e7227 */ /* 0x004fe200078e00ff */
[----:B------:R-:W-:-:S02]  /*11a0*/  SEL R7, R21, R16, !P2 ;  /* 0x0000001015077207 */ /* 0x000fc40005000000 */
[----:B------:R-:W-:Y:S01]  /*11b0*/  IADD3 R13, PT, PT, -R5, RZ, RZ ;  /* 0x000000ff050d7210 */ /* 0x000fe20007ffe1ff */
[----:B------:R-:W-:Y:S01]  /*11c0*/  IMAD.HI.U32 R6, R11, R2, RZ ;  /* 0x000000020b067227 */ /* 0x000fe200078e00ff */
[----:B------:R-:W-:-:S03]  /*11d0*/  @P0 SHF.R.U32.HI R12, RZ, R3, R14 ;  /* 0x00000003ff0c0219 */ /* 0x000fc6000001160e */
[----:B------:R-:W-:Y:S01]  /*11e0*/  IMAD R13, R4, R13, R20 ;  /* 0x0000000d040d7224 */ /* 0x000fe200078e0214 */
[----:B------:R-:W-:Y:S01]  /*11f0*/  @P0 SHF.R.U32.HI R11, RZ, R3, R6 ;  /* 0x00000003ff0b0219 */ /* 0x000fe20000011606 */
[----:B------:R-:W-:-:S04]  /*1200*/  IMAD R12, R12, R9, RZ ;  /* 0x000000090c0c7224 */ /* 0x000fc800078e02ff */
[----:B------:R-:W-:Y:S01]  /*1210*/  IMAD R6, R11, R9, RZ ;  /* 0x000000090b067224 */ /* 0x000fe200078e02ff */
[----:B------:R-:W-:-:S04]  /*1220*/  ISETP.GE.AND P1, PT, R5, R12, PT ;  /* 0x0000000c0500720c */ /* 0x000fc80003f26270 */
[----:B------:R-:W-:Y:S01]  /*1230*/  ISETP.GE.OR P1, PT, R7, R6, P1 ;  /* 0x000000060700720c */ /* 0x000fe20000f26670 */
[----:B------:R-:W-:-:S05]  /*1240*/  IMAD.HI.U32 R6, R5, R2, RZ ;  /* 0x0000000205067227 */ /* 0x000fca00078e00ff */
[----:B------:R-:W-:-:S04]  /*1250*/  SHF.R.U32.HI R6, RZ, R3, R6 ;  /* 0x00000003ff067219 */ /* 0x000fc80000011606 */
[----:B------:R-:W-:-:S03]  /*1260*/  SEL R6, R5, R6, !P0 ;  /* 0x0000000605067207 */ /* 0x000fc60004000000 */
[----:B------:R-:W-:Y:S01]  /*1270*/  @!P1 IMAD.HI.U32 R8, R7, R2, RZ ;  /* 0x0000000207089227 */ /* 0x000fe200078e00ff */
[----:B------:R-:W-:-:S04]  /*1280*/  IADD3 R2, PT, PT, -R6, RZ, RZ ;  /* 0x000000ff06027210 */ /* 0x000fc80007ffe1ff */
[----:B------:R-:W-:Y:S01]  /*1290*/  @!P1 SHF.R.U32.HI R8, RZ, R3, R8 ;  /* 0x00000003ff089219 */ /* 0x000fe20000011608 */
[----:B------:R-:W-:-:S03]  /*12a0*/  IMAD R2, R9, R2, R5 ;  /* 0x0000000209027224 */ /* 0x000fc600078e0205 */
[----:B------:R-:W-:-:S05]  /*12b0*/  @!P1 SEL R3, R7, R8, !P0 ;  /* 0x0000000807039207 */ /* 0x000fca0004000000 */
[--C-:B------:R-:W-:Y:S02]  /*12c0*/  @!P1 IMAD.IADD R6, R6, 0x1, -R3.reuse ;  /* 0x0000000106069824 */ /* 0x100fe400078e0a03 */
[----:B------:R-:W-:Y:S01]  /*12d0*/  @!P1 IMAD R3, R2, R11, R3 ;  /* 0x0000000b02039224 */ /* 0x000fe200078e0203 */
[----:B------:R-:W-:Y:S01]  /*12e0*/  IADD3 R2, PT, PT, -R7, RZ, RZ ;  /* 0x000000ff07027210 */ /* 0x000fe20007ffe1ff */
[----:B------:R-:W-:Y:S02]  /*12f0*/  @!P1 IMAD R5, R6, R9, R7 ;  /* 0x0000000906059224 */ /* 0x000fe400078e0207 */
[----:B------:R-:W-:Y:S02]  /*1300*/  @!P1 IMAD.MOV.U32 R7, RZ, RZ, R3 ;  /* 0x000000ffff079224 */ /* 0x000fe400078e0003 */
[----:B------:R-:W-:Y:S02]  /*1310*/  IMAD R2, R10, R2, R21 ;  /* 0x000000020a027224 */ /* 0x000fe400078e0215 */
[----:B------:R-:W-:-:S02]  /*1320*/  IMAD R20, R5, R4, R13 ;  /* 0x0000000405147224 */ /* 0x000fc400078e020d */
[----:B------:R-:W-:Y:S02]  /*1330*/  IMAD R21, R7, R10, R2 ;  /* 0x0000000a07157224 */ /* 0x000fe400078e0202 */
.L_x_16:
[----:B------:R-:W1:Y:S01]  /*1340*/  LDCU UR4, c[0x0][0xb30] ;  /* 0x00016600ff0477ac */ /* 0x000e620008000800 */
[----:B------:R-:W2:Y:S08]  /*1350*/  S2UR UR37, SR_CgaCtaId ;  /* 0x00000000002579c3 */ /* 0x000eb00000008800 */
[----:B------:R-:W3:Y:S01]  /*1360*/  LDC R72, c[0x0][0xb24] ;  /* 0x0002c900ff487b82 */ /* 0x000ee20000000800 */
[----:B-1----:R-:W-:-:S09]  /*1370*/  UISETP.NE.AND UP1, UPT, UR4, 0x1, UPT ;  /* 0x000000010400788c */ /* 0x002fd2000bf25270 */
[----:B--2---:R-:W-:Y:S05]  /*1380*/  BRA.U UP1, `(.L_x_17) ;  /* 0x0000000101407547 */ /* 0x004fea000b800000 */
[----:B------:R-:W1:Y:S08]  /*1390*/  LDC.64 R4, c[0x0][0xb10] ;  /* 0x0002c400ff047b82 */ /* 0x000e700000000a00 */
[----:B------:R-:W2:Y:S08]  /*13a0*/  LDC.64 R2, c[0x0][0xb18] ;  /* 0x0002c600ff027b82 */ /* 0x000eb00000000a00 */
[----:B------:R-:W4:Y:S08]  /*13b0*/  LDC R6, c[0x0][0xb20] ;  /* 0x0002c800ff067b82 */ /* 0x000f300000000800 */
[----:B------:R-:W3:Y:S01]  /*13c0*/  LDC R8, c[0x0][0xb0c] ;  /* 0x0002c300ff087b82 */ /* 0x000ee20000000800 */
[----:B-1----:R-:W-:-:S05]  /*13d0*/  IMAD.HI.U32 R4, R21, R4, RZ ;  /* 0x0000000415047227 */ /* 0x002fca00078e00ff */
[----:B------:R-:W-:Y:S01]  /*13e0*/  SHF.R.U32.HI R4, RZ, R5, R4 ;  /* 0x00000005ff047219 */ /* 0x000fe20000011604 */
[----:B--2---:R-:W-:Y:S01]  /*13f0*/  IMAD.HI.U32 R3, R20, R3, RZ ;  /* 0x0000000314037227 */ /* 0x004fe200078e00ff */
[----:B------:R-:W-:-:S04]  /*1400*/  ISETP.NE.AND P0, PT, R2, 0x1, PT ;  /* 0x000000010200780c */ /* 0x000fc80003f05270 */
[----:B----4-:R-:W-:-:S04]  /*1410*/  SHF.R.U32.HI R3, RZ, R6, R3 ;  /* 0x00000006ff037219 */ /* 0x010fc80000011603 */
[----:B------:R-:W-:Y:S02]  /*1420*/  SEL R3, R20, R3, !P0 ;  /* 0x0000000314037207 */ /* 0x000fe40004000000 */
[----:B---3--:R-:W-:-:S04]  /*1430*/  ISETP.NE.AND P1, PT, R8, 0x1, PT ;  /* 0x000000010800780c */ /* 0x008fc80003f25270 */
[----:B------:R-:W-:-:S05]  /*1440*/  SEL R4, R21, R4, !P1 ;  /* 0x0000000415047207 */ /* 0x000fca0004800000 */
[----:B------:R-:W-:Y:S02]  /*1450*/  IMAD.IADD R5, R3, 0x1, -R4 ;  /* 0x0000000103057824 */ /* 0x000fe400078e0a04 */
[----:B------:R-:W-:Y:S02]  /*1460*/  IMAD.IADD R3, R4, 0x1, -R3 ;  /* 0x0000000104037824 */ /* 0x000fe400078e0a03 */
[----:B------:R-:W-:Y:S02]  /*1470*/  IMAD R21, R5, R8, R21 ;  /* 0x0000000805157224 */ /* 0x000fe400078e0215 */
[----:B------:R-:W-:-:S07]  /*1480*/  IMAD R20, R3, R2, R20 ;  /* 0x0000000203147224 */ /* 0x000fce00078e0214 */
.L_x_17:
[----:B------:R-:W-:Y:S01]  /*1490*/  BAR.SYNC.DEFER_BLOCKING 0x0 ;  /* 0x0000000000007b1d */ /* 0x000fe20000010000 */
[----:B------:R-:W-:Y:S01]  /*14a0*/  UISETP.NE.AND UP1, UPT, UR8, 0x2, UPT ;  /* 0x000000020800788c */ /* 0x000fe2000bf25270 */
[----:B------:R-:W-:Y:S02]  /*14b0*/  ISETP.NE.OR P5, PT, R0, 0x2, !P5 ;  /* 0x000000020000780c */ /* 0x000fe40006fa5670 */
[----:B------:R-:W-:-:S06]  /*14c0*/  LOP3.LUT R2, R185, 0x1f, RZ, 0xc0, !PT ;  /* 0x0000001fb9027812 */ /* 0x000fcc00078ec0ff */
[----:B------:R-:W-:Y:S05]  /*14d0*/  BRA.U UP1, `(.L_x_18) ;  /* 0x0000001501f47547 */ /* 0x000fea000b800000 */
[----:B------:R-:W1:Y:S01]  /*14e0*/  LDCU UR13, c[0x0][0x38c] ;  /* 0x00007180ff0d77ac */ /* 0x000e620008000800 */
[----:B------:R-:W2:Y:S01]  /*14f0*/  LDC R9, c[0x0][0x370] ;  /* 0x0000dc00ff097b82 */ /* 0x000ea20000000800 */
[----:B------:R-:W-:Y:S01]  /*1500*/  PLOP3.LUT P1, PT, PT, PT, UP2, 0x80, 0x8 ;  /* 0x000000000008781c */ /* 0x000fe20003f2f028 */
[----:B------:R-:W-:Y:S01]  /*1510*/  IMAD.MOV.U32 R15, RZ, RZ, 0x1 ;  /* 0x00000001ff0f7424 */ /* 0x000fe200078e00ff */
[----:B------:R-:W-:Y:S01]  /*1520*/  ISETP.EQ.OR P4, PT, R2, RZ, P5 ;  /* 0x000000ff0200720c */ /* 0x000fe20002f82670 */
[----:B------:R-:W-:Y:S01]  /*1530*/  IMAD.MOV.U32 R14, RZ, RZ, RZ ;  /* 0x000000ffff0e7224 */ /* 0x000fe200078e00ff */
[----:B------:R-:W-:Y:S02]  /*1540*/  PLOP3.LUT P1, PT, P1, PT, PT, 0x8, 0x80 ;  /* 0x000000000080781c */ /* 0x000fe40000f2e170 */
[----:B------:R-:W-:Y:S01]  /*1550*/  CS2R R12, SRZ ;  /* 0x00000000000c7805 */ /* 0x000fe2000001ff00 */
[----:B------:R-:W-:Y:S01]  /*1560*/  IMAD.MOV.U32 R10, RZ, RZ, 0x1 ;  /* 0x00000001ff0a7424 */ /* 0x000fe200078e00ff */
[----:B------:R-:W4:Y:S01]  /*1570*/  LDC R0, c[0x0][0x374] ;  /* 0x0000dd00ff007b82 */ /* 0x000f220000000800 */
[----:B------:R-:W2:Y:S01]  /*1580*/  LDCU.64 UR22, c[0x0][0x348] ;  /* 0x00006900ff1677ac */ /* 0x000ea20008000a00 */
[----:B------:R-:W-:Y:S01]  /*1590*/  UMOV UR6, URZ ;  /* 0x000000ff00067c82 */ /* 0x000fe20008000000 */
[----:B-1----:R-:W-:-:S04]  /*15a0*/  UIADD3 UR5, UPT, UPT, UR13, 0x1f, URZ ;  /* 0x0000001f0d057890 */ /* 0x002fc8000fffe0ff */
[----:B------:R-:W-:-:S04]  /*15b0*/  USHF.R.S32.HI UR4, URZ, 0x1f, UR5 ;  /* 0x0000001fff047899 */ /* 0x000fc80008011405 */
[----:B------:R-:W-:-:S04]  /*15c0*/  ULEA.HI UR4, UR4, UR5, URZ, 0x5 ;  /* 0x0000000504047291 */ /* 0x000fc8000f8f28ff */
[----:B------:R-:W-:Y:S02]  /*15d0*/  USHF.R.S32.HI UR15, URZ, 0x5, UR4 ;  /* 0x00000005ff0f7899 */ /* 0x000fe40008011404 */
[----:B------:R-:W-:Y:S02]  /*15e0*/  UIADD3 UR4, UPT, UPT, UR13, -0x1, URZ ;  /* 0xffffffff0d047890 */ /* 0x000fe4000fffe0ff */
[----:B------:R-:W-:Y:S02]  /*15f0*/  UISETP.LT.U32.AND UP0, UPT, UR15, 0xe, UPT ;  /* 0x0000000e0f00788c */ /* 0x000fe4000bf01070 */
[----:B------:R-:W-:Y:S02]  /*1600*/  UISETP.GE.U32.AND UP1, UPT, UR4, -0x3f, UPT ;  /* 0xffffffc10400788c */ /* 0x000fe4000bf26070 */
[----:B------:R-:W-:Y:S02]  /*1610*/  USEL UR14, UR15, 0xe, UP0 ;  /* 0x0000000e0f0e7887 */ /* 0x000fe40008000000 */
[----:B------:R-:W-:-:S02]  /*1620*/  UIADD3 UR13, UPT, UPT, UR13, 0x3e, URZ ;  /* 0x0000003e0d0d7890 */ /* 0x000fc4000fffe0ff */
[----:B------:R-:W-:Y:S02]  /*1630*/  UIADD3 UR5, UPT, UPT, UR14, -0x1, URZ ;  /* 0xffffffff0e057890 */ /* 0x000fe4000fffe0ff */
[----:B------:R-:W-:-:S03]  /*1640*/  UIADD3 UR7, UPT, UPT, UR15, -UR14, URZ ;  /* 0x8000000e0f077290 */ /* 0x000fc6000fffe0ff */
[----:B------:R-:W-:-:S04]  /*1650*/  @UP1 UIADD3 UR5, UPT, UPT, UR14, URZ, URZ ;  /* 0x000000ff0e051290 */ /* 0x000fc8000fffe0ff */
[----:B--2---:R-:W-:-:S12]  /*1660*/  UIADD3 UR5, UPT, UPT, UR5, 0x1, URZ ;  /* 0x0000000105057890 */ /* 0x004fd8000fffe0ff */
.L_x_36:
[----:B------:R-:W-:Y:S01]  /*1670*/  UISETP.NE.AND UP0, UPT, UR37, URZ, UPT ;  /* 0x000000ff2500728c */ /* 0x000fe2000bf05270 */
[----:B------:R-:W1:Y:S08]  /*1680*/  S2UR UR37, SR_CgaCtaId ;  /* 0x00000000002579c3 */ /* 0x000e700000008800 */
[----:B------:R-:W-:Y:S05]  /*1690*/  BRA.U UP0, `(.L_x_19) ;  /* 0x0000000100347547 */ /* 0x000fea000b800000 */
[----:B------:R-:W2:Y:S01]  /*16a0*/  S2R R2, SR_CgaCtaId ;  /* 0x0000000000027919 */ /* 0x000ea20000008800 */
[----:B------:R-:W-:-:S04]  /*16b0*/  MOV R3, 0x400 ;  /* 0x0000040000037802 */ /* 0x000fc80000000f00 */
[----:B--2---:R-:W-:Y:S02]  /*16c0*/  LEA R3, R2, R3, 0x18 ;  /* 0x0000000302037211 */ /* 0x004fe400078ec0ff */
[----:B------:R-:W-:-:S03]  /*16d0*/  SHF.L.U32 R2, R10, 0x1f, RZ ;  /* 0x0000001f0a027819 */ /* 0x000fc600000006ff */
[----:B------:R-:W-:-:S04]  /*16e0*/  IMAD R3, R12, 0x8, R3 ;  /* 0x000000080c037824 */ /* 0x000fc800078e0203 */
[----:B------:R-:W2:Y:S02]  /*16f0*/  SYNCS.PHASECHK.TRANS64.TRYWAIT P0, [R3+URZ+0x180], R2 ;  /* 0x00018002030075a7 */ /* 0x000ea400080011ff */
[----:B--2---:R-:W-:Y:S05]  /*1700*/  @!P0 BRA `(.L_x_20) ;  /* 0x0000009c00d08947 */ /* 0x004fea0003800000 */
.L_x_137:
[----:B------:R-:W-:Y:S01]  /*1710*/  VIADD R12, R12, 0x1 ;  /* 0x000000010c0c7836 */ /* 0x000fe20000000000 */
[----:B------:R2:W-:Y:S04]  /*1720*/  SYNCS.ARRIVE.TRANS64.A1T0 RZ, [R3+URZ+0x170], RZ ;  /* 0x000170ff03ff79a7 */ /* 0x0005e800081000ff */
[----:B------:R-:W-:-:S04]  /*1730*/  ISETP.NE.AND P0, PT, R12, 0x2, PT ;  /* 0x000000020c00780c */ /* 0x000fc80003f05270 */
[----:B------:R-:W-:Y:S02]  /*1740*/  SEL R12, R12, RZ, P0 ;  /* 0x000000ff0c0c7207 */ /* 0x000fe40000000000 */
[----:B--2---:R-:W-:-:S04]  /*1750*/  SEL R3, RZ, 0x1, P0 ;  /* 0x00000001ff037807 */ /* 0x004fc80000000000 */
[----:B------:R-:W-:-:S07]  /*1760*/  LOP3.LUT R10, R10, R3, RZ, 0x3c, !PT ;  /* 0x000000030a0a7212 */ /* 0x000fce00078e3cff */
.L_x_19:
[----:B------:R-:W-:Y:S01]  /*1770*/  UMOV UR4, 0x400 ;  /* 0x0000040000047882 */ /* 0x000fe20000000000 */
[----:B------:R-:W-:Y:S01]  /*1780*/  SHF.L.U32 R2, R15, 0x1f, RZ ;  /* 0x0000001f0f027819 */ /* 0x000fe200000006ff */
[----:B-1----:R-:W-:Y:S01]  /*1790*/  ULEA UR4, UR37, UR4, 0x18 ;  /* 0x0000000425047291 */ /* 0x002fe2000f8ec0ff */
[----:B------:R-:W-:Y:S01]  /*17a0*/  R2UR UR34, R21 ;  /* 0x00000000152272ca */ /* 0x000fe200000e0000 */
[----:B------:R-:W-:Y:S01]  /*17b0*/  UISETP.GE.U32.AND UP0, UPT, UR13, 0x3f, UPT ;  /* 0x0000003f0d00788c */ /* 0x000fe2000bf06070 */
[----:B------:R-:W-:Y:S01]  /*17c0*/  R2UR UR18, R20 ;  /* 0x00000000141272ca */ /* 0x000fe200000e0000 */
[----:B------:R-:W-:Y:S01]  /*17d0*/  ULEA UR8, UR6, UR4, 0x3 ;  /* 0x0000000406087291 */ /* 0x000fe2000f8e18ff */
[----:B------:R-:W-:-:S08]  /*17e0*/  UMOV UR21, URZ ;  /* 0x000000ff00157c82 */ /* 0x000fd00008000000 */
[----:B------:R1:W2:Y:S01]  /*17f0*/  SYNCS.PHASECHK.TRANS64.TRYWAIT P0, [UR8+0x70], R2 ;  /* 0x00007002ff0075a7 */ /* 0x0002a20008001108 */
[----:B------:R-:W-:Y:S02]  /*1800*/  USHF.L.U32 UR34, UR34, 0x7, URZ ;  /* 0x0000000722227899 */ /* 0x000fe400080006ff */
[----:B------:R-:W-:Y:S01]  /*1810*/  USHF.L.U32 UR18, UR18, 0x8, URZ ;  /* 0x0000000812127899 */ /* 0x000fe200080006ff */
[----:B------:R-:W-:Y:S11]  /*1820*/  BRA.U !UP0, `(.L_x_21) ;  /* 0x0000000108c07547 */ /* 0x000ff6000b800000 */
[----:B------:R-:W-:Y:S01]  /*1830*/  UIADD3 UR10, UPT, UPT, UR18, 0x80, URZ ;  /* 0x00000080120a7890 */ /* 0x000fe2000fffe0ff */
[----:B------:R-:W-:Y:S01]  /*1840*/  UMOV UR24, URZ ;  /* 0x000000ff00187c82 */ /* 0x000fe20008000000 */
[----:B------:R-:W-:-:S10]  /*1850*/  UMOV UR25, UR6 ;  /* 0x0000000600197c82 */ /* 0x000fd40008000000 */
.L_x_26:
[----:B-1----:R-:W-:Y:S01]  /*1860*/  ULEA UR33, UR25, UR4, 0x3 ;  /* 0x0000000419217291 */ /* 0x002fe2000f8e18ff */
[----:B--2---:R-:W-:Y:S01]  /*1870*/  @!P5 MOV R3, 0x3000 ;  /* 0x000030000003d802 */ /* 0x004fe20000000f00 */
[----:B--2---:R-:W-:Y:S10]  /*1880*/  @P0 BRA `(.L_x_22) ;  /* 0x00000000000c0947 */ /* 0x004ff40003800000 */
[----:B------:R-:W-:-:S04]  /*1890*/  SHF.L.U32 R5, R15, 0x1f, RZ ;  /* 0x0000001f0f057819 */ /* 0x000fc800000006ff */
[----:B------:R-:W2:Y:S02]  /*18a0*/  SYNCS.PHASECHK.TRANS64.TRYWAIT P0, [UR33+0x70], R5 ;  /* 0x00007005ff0075a7 */ /* 0x000ea40008001121 */
[----:B--2---:R-:W-:Y:S05]  /*18b0*/  @!P0 BRA `(.L_x_23) ;  /* 0x0000009c00788947 */ /* 0x004fea0003800000 */
.L_x_22:
[----:B------:R2:W-:Y:S01]  /*18c0*/  @!P5 SYNCS.ARRIVE.TRANS64 RZ, [UR33], R3 ;  /* 0x00000003ffffd9a7 */ /* 0x0005e20008000021 */
[----:B------:R-:W-:Y:S04]  /*18d0*/  BSSY.RECONVERGENT B0, `(.L_x_24) ;  /* 0x0000003000007945 */ /* 0x000fe80003800200 */
[----:B------:R-:W-:Y:S05]  /*18e0*/  @P4 BRA `(.L_x_25) ;  /* 0x0000000000044947 */ /* 0x000fea0003800000 */
[----:B------:R-:W-:Y:S05]  /*18f0*/  BPT.TRAP 0x1 ;  /* 0x000000040000795c */ /* 0x000fea0000300000 */
.L_x_25:
[----:B------:R-:W-:Y:S05]  /*1900*/  BSYNC.RECONVERGENT B0 ;  /* 0x0000000000007941 */ /* 0x000fea0003800200 */
.L_x_24:
[----:B------:R-:W-:Y:S02]  /*1910*/  UIADD3 UR6, UPT, UPT, UR25, 0x1, URZ ;  /* 0x0000000119067890 */ /* 0x000fe4000fffe0ff */
[----:B------:R-:W-:Y:S02]  /*1920*/  ULEA UR32, UR25, UR4, 0xc ;  /* 0x0000000419207291 */ /* 0x000fe4000f8e60ff */
[----:B------:R-:W-:Y:S02]  /*1930*/  UISETP.NE.AND UP0, UPT, UR6, 0xe, UPT ;  /* 0x0000000e0600788c */ /* 0x000fe4000bf05270 */
[----:B------:R-:W-:Y:S02]  /*1940*/  UIADD3 UR30, UP1, UPT, UR22, 0x80, URZ ;  /* 0x00000080161e7890 */ /* 0x000fe4000ff3e0ff */
[----:B------:R-:W-:Y:S02]  /*1950*/  USEL UR9, URZ, 0x1, UP0 ;  /* 0x00000001ff097887 */ /* 0x000fe40008000000 */
[----:B------:R-:W-:-:S02]  /*1960*/  USEL UR6, UR6, URZ, UP0 ;  /* 0x000000ff06067287 */ /* 0x000fc40008000000 */
[----:B------:R-:W-:Y:S02]  /*1970*/  UIADD3 UR28, UP0, UPT, UR22, 0x180, URZ ;  /* 0x00000180161c7890 */ /* 0x000fe4000ff1e0ff */
[----:B------:R-:W-:Y:S01]  /*1980*/  ULEA UR8, UR6, UR4, 0x3 ;  /* 0x0000000406087291 */ /* 0x000fe2000f8e18ff */
[----:B------:R-:W-:Y:S01]  /*1990*/  LOP3.LUT R15, R15, UR9, RZ, 0x3c, !PT ;  /* 0x000000090f0f7c12 */ /* 0x000fe2000f8e3cff */
[----:B------:R-:W-:Y:S02]  /*19a0*/  USHF.L.U32 UR35, UR24, 0x5, URZ ;  /* 0x0000000518237899 */ /* 0x000fe400080006ff */
[----:B------:R-:W-:Y:S01]  /*19b0*/  UIADD3.X UR31, UPT, UPT, URZ, UR23, URZ, UP1, !UPT ;  /* 0x00000017ff1f7290 */ /* 0x000fe20008ffe4ff */
[----:B-1----:R-:W-:Y:S01]  /*19c0*/  SHF.L.U32 R2, R15, 0x1f, RZ ;  /* 0x0000001f0f027819 */ /* 0x002fe200000006ff */
[----:B------:R-:W-:Y:S02]  /*19d0*/  UIADD3 UR32, UPT, UPT, UR32, 0xc400, URZ ;  /* 0x0000c40020207890 */ /* 0x000fe4000fffe0ff */
[----:B------:R-:W-:Y:S01]  /*19e0*/  UIADD3.X UR29, UPT, UPT, URZ, UR23, URZ, UP0, !UPT ;  /* 0x00000017ff1d7290 */ /* 0x000fe200087fe4ff */
[----:B------:R1:W1:Y:S01]  /*19f0*/  SYNCS.PHASECHK.TRANS64.TRYWAIT P0, [UR8+0x70], R2 ;  /* 0x00007002ff0075a7 */ /* 0x0002620008001108 */
[----:B------:R-:W-:Y:S01]  /*1a00*/  ULEA UR8, UR25, UR4, 0xd ;  /* 0x0000000419087291 */ /* 0x000fe2000f8e68ff */
[----:B------:R-:W-:Y:S01]  /*1a10*/  UMOV UR26, 0x0 ;  /* 0x00000000001a7882 */ /* 0x000fe20000000000 */
[----:B------:R-:W-:-:S02]  /*1a20*/  UMOV UR27, 0x10000000 ;  /* 0x10000000001b7882 */ /* 0x000fc40000000000 */
[----:B------:R-:W-:Y:S01]  /*1a30*/  UIADD3 UR16, UPT, UPT, UR8, 0x1a400, URZ ;  /* 0x0001a40008107890 */ /* 0x000fe2000fffe0ff */
[----:B------:R1:W-:Y:S01]  /*1a40*/  UTMALDG.3D [UR32], [UR30], desc[UR26] ;  /* 0x00001a201e0075b4 */ /* 0x0003e20008011000 */
[----:B------:R-:W-:Y:S01]  /*1a50*/  UIADD3 UR8, UPT, UPT, UR8, 0x1b400, URZ ;  /* 0x0001b40008087890 */ /* 0x000fe2000fffe0ff */
[----:B------:R-:W-:Y:S01]  /*1a60*/  UMOV UR17, UR33 ;  /* 0x0000002100117c82 */ /* 0x000fe20008000000 */
[----:B------:R-:W-:Y:S01]  /*1a70*/  UMOV UR20, UR36 ;  /* 0x0000002400147c82 */ /* 0x000fe20008000000 */
[----:B------:R-:W-:Y:S01]  /*1a80*/  UMOV UR19, UR35 ;  /* 0x0000002300137c82 */ /* 0x000fe20008000000 */
[----:B------:R-:W-:Y:S01]  /*1a90*/  UMOV UR12, UR36 ;  /* 0x00000024000c7c82 */ /* 0x000fe20008000000 */
[----:B------:R-:W-:Y:S01]  /*1aa0*/  UMOV UR9, UR33 ;  /* 0x0000002100097c82 */ /* 0x000fe20008000000 */
[----:B------:R-:W-:Y:S01]  /*1ab0*/  UMOV UR11, UR35 ;  /* 0x00000023000b7c82 */ /* 0x000fe20008000000 */
[----:B------:R1:W-:Y:S01]  /*1ac0*/  UTMALDG.3D [UR16], [UR28], desc[UR26] ;  /* 0x00001a101c0075b4 */ /* 0x0003e20008011000 */
[----:B------:R-:W-:Y:S01]  /*1ad0*/  UIADD3 UR24, UPT, UPT, UR24, 0x1, URZ ;  /* 0x0000000118187890 */ /* 0x000fe2000fffe0ff */
[----:B------:R-:W-:Y:S01]  /*1ae0*/  UMOV UR21, UR5 ;  /* 0x0000000500157c82 */ /* 0x000fe20008000000 */
[----:B------:R-:W-:-:S02]  /*1af0*/  UMOV UR25, UR6 ;  /* 0x0000000600197c82 */ /* 0x000fc40008000000 */
[----:B------:R-:W-:Y:S01]  /*1b00*/  UISETP.NE.AND UP0, UPT, UR24, UR5, UPT ;  /* 0x000000051800728c */ /* 0x000fe2000bf05270 */
[----:B------:R1:W-:Y:S08]  /*1b10*/  UTMALDG.3D [UR8], [UR28], desc[UR26] ;  /* 0x00001a081c0075b4 */ /* 0x0003f00008011000 */
[----:B------:R-:W-:Y:S05]  /*1b20*/  BRA.U UP0, `(.L_x_26) ;  /* 0xfffffffd004c7547 */ /* 0x000fea000b83ffff */
.L_x_21:
[----:B-1----:R-:W-:Y:S01]  /*1b30*/  ULEA UR8, UR6, UR4, 0x3 ;  /* 0x0000000406087291 */ /* 0x002fe2000f8e18ff */
[----:B------:R-:W-:Y:S01]  /*1b40*/  SHF.L.U32 R2, R15, 0x1f, RZ ;  /* 0x0000001f0f027819 */ /* 0x000fe200000006ff */
[----:B------:R-:W-:Y:S01]  /*1b50*/  @!P1 SYNCS.ARRIVE.TRANS64.A1T0 RZ, [UR4+0x128], RZ ;  /* 0x000128ffffff99a7 */ /* 0x000fe20008100004 */
[----:B------:R-:W-:-:S06]  /*1b60*/  UISETP.GT.AND UP0, UPT, UR15, UR14, UPT ;  /* 0x0000000e0f00728c */ /* 0x000fcc000bf04270 */
[----:B--2---:R1:W2:Y:S03]  /*1b70*/  SYNCS.PHASECHK.TRANS64.TRYWAIT P0, [UR8+0x70], R2 ;  /* 0x00007002ff0075a7 */ /* 0x0042a60008001108 */
[----:B------:R-:W-:Y:S05]  /*1b80*/  BRA.U !UP0, `(.L_x_27) ;  /* 0x0000000108c47547 */ /* 0x000fea000b800000 */
[----:B------:R-:W-:Y:S02]  /*1b90*/  UIADD3 UR29, UPT, UPT, UR7, UR21, URZ ;  /* 0x00000015071d7290 */ /* 0x000fe4000fffe0ff */
[----:B------:R-:W-:Y:S01]  /*1ba0*/  UIADD3 UR10, UPT, UPT, UR18, 0x80, URZ ;  /* 0x00000080120a7890 */ /* 0x000fe2000fffe0ff */
[----:B------:R-:W-:-:S11]  /*1bb0*/  UMOV UR35, UR6 ;  /* 0x0000000600237c82 */ /* 0x000fd60008000000 */
.L_x_32:
[----:B-1----:R-:W-:Y:S01]  /*1bc0*/  ULEA UR25, UR35, UR4, 0x3 ;  /* 0x0000000423197291 */ /* 0x002fe2000f8e18ff */
[----:B--2---:R-:W-:Y:S01]  /*1bd0*/  @!P5 MOV R3, 0x3000 ;  /* 0x000030000003d802 */ /* 0x004fe20000000f00 */
[----:B--2---:R-:W-:Y:S10]  /*1be0*/  @P0 BRA `(.L_x_28) ;  /* 0x00000000000c0947 */ /* 0x004ff40003800000 */
[----:B------:R-:W-:-:S04]  /*1bf0*/  SHF.L.U32 R5, R15, 0x1f, RZ ;  /* 0x0000001f0f057819 */ /* 0x000fc800000006ff */
[----:B------:R-:W2:Y:S02]  /*1c00*/  SYNCS.PHASECHK.TRANS64.TRYWAIT P0, [UR25+0x70], R5 ;  /* 0x00007005ff0075a7 */ /* 0x000ea40008001119 */
[----:B--2---:R-:W-:Y:S05]  /*1c10*/  @!P0 BRA `(.L_x_29) ;  /* 0x0000009800b88947 */ /* 0x004fea0003800000 */
.L_x_28:
[----:B------:R2:W-:Y:S01]  /*1c20*/  @!P5 SYNCS.ARRIVE.TRANS64 RZ, [UR25], R3 ;  /* 0x00000003ffffd9a7 */ /* 0x0005e20008000019 */
[----:B------:R-:W-:Y:S04]  /*1c30*/  BSSY.RECONVERGENT B0, `(.L_x_30) ;  /* 0x0000003000007945 */ /* 0x000fe80003800200 */
[----:B------:R-:W-:Y:S05]  /*1c40*/  @P4 BRA `(.L_x_31) ;  /* 0x0000000000044947 */ /* 0x000fea0003800000 */
[----:B------:R-:W-:Y:S05]  /*1c50*/  BPT.TRAP 0x1 ;  /* 0x000000040000795c */ /* 0x000fea0000300000 */
.L_x_31:
[----:B------:R-:W-:Y:S05]  /*1c60*/  BSYNC.RECONVERGENT B0 ;  /* 0x0000000000007941 */ /* 0x000fea0003800200 */
.L_x_30:
        /* <DEDUP_REMOVED lines=10> */
[----:B------:R-:W-:Y:S01]  /*1d10*/  UIADD3 UR24, UPT, UPT, UR24, 0xc400, URZ ;  /* 0x0000c40018187890 */ /* 0x000fe2000fffe0ff */
[----:B-1----:R-:W-:Y:S01]  /*1d20*/  SHF.L.U32 R2, R15, 0x1f, RZ ;  /* 0x0000001f0f027819 */ /* 0x002fe200000006ff */
[----:B------:R-:W-:Y:S02]  /*1d30*/  UIADD3.X UR39, UPT, UPT, URZ, UR23, URZ, UP1, !UPT ;  /* 0x00000017ff277290 */ /* 0x000fe40008ffe4ff */
[----:B------:R-:W-:Y:S01]  /*1d40*/  UIADD3.X UR33, UPT, UPT, URZ, UR23, URZ, UP0, !UPT ;  /* 0x00000017ff217290 */ /* 0x000fe200087fe4ff */
[----:B------:R1:W1:Y:S01]  /*1d50*/  SYNCS.PHASECHK.TRANS64.TRYWAIT P0, [UR8+0x70], R2 ;  /* 0x00007002ff0075a7 */ /* 0x0002620008001108 */
[----:B------:R-:W-:Y:S01]  /*1d60*/  ULEA UR8, UR35, UR4, 0xd ;  /* 0x0000000423087291 */ /* 0x000fe2000f8e68ff */
[----:B------:R-:W-:Y:S01]  /*1d70*/  UMOV UR30, 0x0 ;  /* 0x00000000001e7882 */ /* 0x000fe20000000000 */
[----:B------:R-:W-:-:S02]  /*1d80*/  UMOV UR31, 0x10000000 ;  /* 0x10000000001f7882 */ /* 0x000fc40000000000 */
[----:B------:R-:W-:Y:S02]  /*1d90*/  UIADD3 UR16, UPT, UPT, UR8, 0x1a400, URZ ;  /* 0x0001a40008107890 */ /* 0x000fe4000fffe0ff */
[----:B------:R-:W-:Y:S01]  /*1da0*/  UIADD3 UR8, UPT, UPT, UR8, 0x1b400, URZ ;  /* 0x0001b40008087890 */ /* 0x000fe2000fffe0ff */
[----:B------:R-:W-:Y:S01]  /*1db0*/  UMOV UR26, UR34 ;  /* 0x00000022001a7c82 */ /* 0x000fe20008000000 */
[----:B------:R-:W-:Y:S01]  /*1dc0*/  UMOV UR28, UR36 ;  /* 0x00000024001c7c82 */ /* 0x000fe20008000000 */
[----:B------:R-:W-:Y:S01]  /*1dd0*/  UMOV UR17, UR25 ;  /* 0x0000001900117c82 */ /* 0x000fe20008000000 */
[----:B------:R-:W-:Y:S01]  /*1de0*/  UMOV UR20, UR36 ;  /* 0x0000002400147c82 */ /* 0x000fe20008000000 */
[----:B------:R-:W-:Y:S01]  /*1df0*/  UMOV UR19, UR27 ;  /* 0x0000001b00137c82 */ /* 0x000fe20008000000 */
[----:B------:R-:W-:Y:S01]  /*1e00*/  UMOV UR12, UR36 ;  /* 0x00000024000c7c82 */ /* 0x000fe20008000000 */
[----:B------:R-:W-:Y:S01]  /*1e10*/  UMOV UR9, UR25 ;  /* 0x0000001900097c82 */ /* 0x000fe20008000000 */
[----:B------:R1:W-:Y:S01]  /*1e20*/  UTMALDG.3D [UR24], [UR38], desc[UR30] ;  /* 0x00001e18260075b4 */ /* 0x0003e20008011000 */
[----:B------:R-:W-:Y:S01]  /*1e30*/  UMOV UR11, UR27 ;  /* 0x0000001b000b7c82 */ /* 0x000fe20008000000 */
[----:B------:R-:W-:Y:S01]  /*1e40*/  UIADD3 UR21, UPT, UPT, UR21, 0x1, URZ ;  /* 0x0000000115157890 */ /* 0x000fe2000fffe0ff */
[----:B------:R-:W-:-:S03]  /*1e50*/  UMOV UR35, UR6 ;  /* 0x0000000600237c82 */ /* 0x000fc60008000000 */
[----:B------:R-:W-:Y:S01]  /*1e60*/  UISETP.NE.AND UP0, UPT, UR21, UR29, UPT ;  /* 0x0000001d1500728c */ /* 0x000fe2000bf05270 */
[----:B------:R1:W-:Y:S01]  /*1e70*/  UTMALDG.3D [UR16], [UR32], desc[UR30] ;  /* 0x00001e10200075b4 */ /* 0x0003e20008011000 */
[----:B------:R1:W-:Y:S07]  /*1e80*/  UTMALDG.3D [UR8], [UR32], desc[UR30] ;  /* 0x00001e08200075b4 */ /* 0x0003ee0008011000 */
[----:B------:R-:W-:Y:S05]  /*1e90*/  BRA.U UP0, `(.L_x_32) ;  /* 0xfffffffd00487547 */ /* 0x000fea000b83ffff */
.L_x_27:
[C---:B-1----:R-:W-:Y:S01]  /*1ea0*/  LEA R2, R14.reuse, UR4, 0x3 ;  /* 0x000000040e027c11 */ /* 0x042fe2000f8e18ff */
[----:B------:R-:W-:Y:S01]  /*1eb0*/  NOP ;  /* 0x0000000000007918 */ /* 0x000fe20000000000 */
[----:B--2---:R-:W-:Y:S02]  /*1ec0*/  SHF.L.U32 R3, R13, 0x1f, RZ ;  /* 0x0000001f0d037819 */ /* 0x004fe400000006ff */
[----:B------:R-:W-:Y:S02]  /*1ed0*/  LEA R4, R14, UR4, 0x4 ;  /* 0x000000040e047c11 */ /* 0x000fe4000f8e20ff */
[----:B------:R-:W1:Y:S02]  /*1ee0*/  SYNCS.PHASECHK.TRANS64.TRYWAIT P0, [R2+URZ+0x130], R3 ;  /* 0x00013003020075a7 */ /* 0x000e6400080011ff */
[----:B-1----:R-:W-:Y:S05]  /*1ef0*/  @!P0 BRA `(.L_x_33) ;  /* 0x0000009800188947 */ /* 0x002fea0003800000 */
.L_x_140:
[----:B------:R-:W2:Y:S01]  /*1f00*/  LDS.128 R4, [R4+0x1a0] ;  /* 0x0001a00004047984 */ /* 0x000ea20000000c00 */
[----:B---3--:R-:W-:Y:S01]  /*1f10*/  ISETP.GE.AND P0, PT, R72, 0x1, PT ;  /* 0x000000014800780c */ /* 0x008fe20003f06270 */
[----:B-1----:R-:W-:Y:S01]  /*1f20*/  VIADD R2, R2, 0x140 ;  /* 0x0000014002027836 */ /* 0x002fe20000000000 */
[----:B------:R-:W-:Y:S01]  /*1f30*/  @!PT LDS RZ, [RZ] ;  /* 0x00000000fffff984 */ /* 0x000fe20000000800 */
[----:B------:R-:W-:Y:S01]  /*1f40*/  @!PT LDS RZ, [RZ] ;  /* 0x00000000fffff984 */ /* 0x000fe20000000800 */
[----:B------:R-:W-:Y:S01]  /*1f50*/  @!PT LDS RZ, [RZ] ;  /* 0x00000000fffff984 */ /* 0x000fe20000000800 */
[----:B------:R-:W-:Y:S01]  /*1f60*/  @!PT LDS RZ, [RZ] ;  /* 0x00000000fffff984 */ /* 0x000fe20000000800 */
[----:B------:R1:W-:Y:S06]  /*1f70*/  MEMBAR.ALL.CTA ;  /* 0x0000000000007992 */ /* 0x0003ec0000008000 */
[----:B-1----:R-:W1:Y:S01]  /*1f80*/  FENCE.VIEW.ASYNC.S ;  /* 0x00000000000073c6 */ /* 0x002e620000000000 */
[----:B------:R-:W-:-:S04]  /*1f90*/  PRMT R2, RZ, 0x654, R2 ;  /* 0x00000654ff027816 */ /* 0x000fc80000000002 */
[----:B-1----:R1:W-:Y:S01]  /*1fa0*/  SYNCS.ARRIVE.TRANS64.RED.A1T0 RZ, [R2+URZ], RZ ;  /* 0x000000ff02ff79a7 */ /* 0x0023e200081004ff */
[----:B--2---:R-:W-:-:S13]  /*1fb0*/  LOP3.LUT P2, RZ, R6, 0x1, RZ, 0xc0, !PT ;  /* 0x0000000106ff7812 */ /* 0x004fda000784c0ff */
[----:B------:R-:W-:Y:S01]  /*1fc0*/  @P2 SHF.R.U32.HI R3, RZ, 0x10, R5 ;  /* 0x00000010ff032819 */ /* 0x000fe20000011605 */
[----:B------:R-:W-:Y:S01]  /*1fd0*/  VOTEU.ANY UP0, P2 ;  /* 0x0000000000ff7886 */ /* 0x000fe20001000100 */
[----:B------:R-:W-:Y:S02]  /*1fe0*/  @P2 MOV R11, R4 ;  /* 0x00000004000b2202 */ /* 0x000fe40000000f00 */
[----:B------:R-:W-:Y:S02]  /*1ff0*/  @P2 R2UR.BROADCAST UR8, R3 ;  /* 0x00000000030822ca */ /* 0x000fe400008e0000 */
[----:B------:R-:W-:-:S11]  /*2000*/  @P2 LOP3.LUT R8, R5, 0xffff, RZ, 0xc0, !PT ;  /* 0x0000ffff05082812 */ /* 0x000fd600078ec0ff */
[----:B------:R-:W-:Y:S01]  /*2010*/  @UP0 UMOV UR36, UR8 ;  /* 0x0000000800240c82 */ /* 0x000fe20008000000 */
[----:B-1----:R-:W-:Y:S05]  /*2020*/  @!P0 BRA `(.L_x_34) ;  /* 0x0000000000b88947 */ /* 0x002fea0003800000 */
[----:B------:R-:W4:Y:S01]  /*2030*/  LDC.64 R4, c[0x0][0xb18] ;  /* 0x0002c600ff047b82 */ /* 0x000f220000000a00 */
[----:B------:R-:W-:-:S07]  /*2040*/  ISETP.NE.AND P3, PT, R72, 0x1, PT ;  /* 0x000000014800780c */ /* 0x000fce0003f65270 */
[----:B------:R-:W1:Y:S08]  /*2050*/  LDC.64 R6, c[0x0][0xb10] ;  /* 0x0002c400ff067b82 */ /* 0x000e700000000a00 */
[----:B------:R-:W2:Y:S08]  /*2060*/  LDC R16, c[0x0][0xb20] ;  /* 0x0002c800ff107b82 */ /* 0x000eb00000000800 */
[----:B------:R-:W3:Y:S01]  /*2070*/  LDC R18, c[0x0][0xb0c] ;  /* 0x0002c300ff127b82 */ /* 0x000ee20000000800 */
[----:B----4-:R-:W-:Y:S01]  /*2080*/  IMAD.HI.U32 R17, R0, R5, RZ ;  /* 0x0000000500117227 */ /* 0x010fe200078e00ff */
[----:B------:R-:W-:-:S03]  /*2090*/  ISETP.NE.AND P0, PT, R4, 0x1, PT ;  /* 0x000000010400780c */ /* 0x000fc60003f05270 */
[----:B------:R-:W-:-:S03]  /*20a0*/  IMAD.HI.U32 R5, R8, R5, RZ ;  /* 0x0000000508057227 */ /* 0x000fc600078e00ff */
[----:B------:R-:W4:Y:S01]  /*20b0*/  LDC.64 R2, c[0x0][0xb28] ;  /* 0x0002ca00ff027b82 */ /* 0x000f220000000a00 */
[----:B-1----:R-:W-:-:S04]  /*20c0*/  IMAD.HI.U32 R20, R9, R6, RZ ;  /* 0x0000000609147227 */ /* 0x002fc800078e00ff */
[----:B------:R-:W-:Y:S01]  /*20d0*/  IMAD.HI.U32 R22, R11, R6, RZ ;  /* 0x000000060b167227 */ /* 0x000fe200078e00ff */
[----:B------:R-:W-:Y:S02]  /*20e0*/  SHF.R.U32.HI R20, RZ, R7, R20 ;  /* 0x00000007ff147219 */ /* 0x000fe40000011614 */
[-C--:B--2---:R-:W-:Y:S02]  /*20f0*/  SHF.R.U32.HI R17, RZ, R16.reuse, R17 ;  /* 0x00000010ff117219 */ /* 0x084fe40000011611 */
[----:B------:R-:W-:Y:S02]  /*2100*/  SHF.R.U32.HI R5, RZ, R16, R5 ;  /* 0x00000010ff057219 */ /* 0x000fe40000011605 */
[----:B------:R-:W-:Y:S02]  /*2110*/  SEL R17, R0, R17, !P0 ;  /* 0x0000001100117207 */ /* 0x000fe40004000000 */
[----:B------:R-:W-:Y:S02]  /*2120*/  SHF.R.U32.HI R22, RZ, R7, R22 ;  /* 0x00000007ff167219 */ /* 0x000fe40000011616 */
[----:B---3--:R-:W-:-:S02]  /*2130*/  ISETP.NE.AND P1, PT, R18, 0x1, PT ;  /* 0x000000011200780c */ /* 0x008fc40003f25270 */
[----:B------:R-:W-:Y:S02]  /*2140*/  SEL R5, R8, R5, !P0 ;  /* 0x0000000508057207 */ /* 0x000fe40004000000 */
[----:B------:R-:W-:Y:S02]  /*2150*/  SEL R19, R9, R20, !P1 ;  /* 0x0000001409137207 */ /* 0x000fe40004800000 */
[----:B------:R-:W-:Y:S01]  /*2160*/  SEL R7, R11, R22, !P1 ;  /* 0x000000160b077207 */ /* 0x000fe20004800000 */
[----:B----4-:R-:W-:-:S04]  /*2170*/  IMAD.HI.U32 R20, R17, R2, RZ ;  /* 0x0000000211147227 */ /* 0x010fc800078e00ff */
[----:B------:R-:W-:Y:S01]  /*2180*/  IMAD.HI.U32 R6, R19, R2, RZ ;  /* 0x0000000213067227 */ /* 0x000fe200078e00ff */
[----:B------:R-:W-:-:S04]  /*2190*/  @P3 SHF.R.U32.HI R17, RZ, R3, R20 ;  /* 0x00000003ff113219 */ /* 0x000fc80000011614 */
[----:B------:R-:W-:Y:S01]  /*21a0*/  @P3 SHF.R.U32.HI R19, RZ, R3, R6 ;  /* 0x00000003ff133219 */ /* 0x000fe20000011606 */
[----:B------:R-:W-:-:S04]  /*21b0*/  IMAD R17, R72, R17, RZ ;  /* 0x0000001148117224 */ /* 0x000fc800078e02ff */
[----:B------:R-:W-:Y:S01]  /*21c0*/  IMAD R6, R72, R19, RZ ;  /* 0x0000001348067224 */ /* 0x000fe200078e02ff */
[C---:B------:R-:W-:Y:S02]  /*21d0*/  ISETP.GE.AND P0, PT, R5.reuse, R17, PT ;  /* 0x000000110500720c */ /* 0x040fe40003f06270 */
[----:B------:R-:W-:Y:S02]  /*21e0*/  IADD3 R17, PT, PT, -R5, RZ, RZ ;  /* 0x000000ff05117210 */ /* 0x000fe40007ffe1ff */
[----:B------:R-:W-:Y:S01]  /*21f0*/  ISETP.GE.OR P0, PT, R7, R6, P0 ;  /* 0x000000060700720c */ /* 0x000fe20000706670 */
[----:B------:R-:W-:-:S04]  /*2200*/  IMAD.HI.U32 R6, R5, R2, RZ ;  /* 0x0000000205067227 */ /* 0x000fc800078e00ff */
[----:B------:R-:W-:Y:S01]  /*2210*/  IMAD R8, R4, R17, R8 ;  /* 0x0000001104087224 */ /* 0x000fe200078e0208 */
[----:B------:R-:W-:-:S04]  /*2220*/  SHF.R.U32.HI R6, RZ, R3, R6 ;  /* 0x00000003ff067219 */ /* 0x000fc80000011606 */
[----:B------:R-:W-:-:S03]  /*2230*/  SEL R6, R5, R6, !P3 ;  /* 0x0000000605067207 */ /* 0x000fc60005800000 */
[----:B------:R-:W-:-:S04]  /*2240*/  @!P0 IMAD.HI.U32 R16, R7, R2, RZ ;  /* 0x0000000207108227 */ /* 0x000fc800078e00ff */
[----:B------:R-:W-:Y:S01]  /*2250*/  IMAD.MOV R2, RZ, RZ, -R6 ;  /* 0x000000ffff027224 */ /* 0x000fe200078e0a06 */
[----:B------:R-:W-:-:S03]  /*2260*/  @!P0 SHF.R.U32.HI R16, RZ, R3, R16 ;  /* 0x00000003ff108219 */ /* 0x000fc60000011610 */
[----:B------:R-:W-:Y:S01]  /*2270*/  IMAD R2, R72, R2, R5 ;  /* 0x0000000248027224 */ /* 0x000fe200078e0205 */
        /* <DEDUP_REMOVED lines=9> */
.L_x_34:
[----:B------:R-:W1:Y:S02]  /*2310*/  LDCU UR8, c[0x0][0xb30] ;  /* 0x00016600ff0877ac */ /* 0x000e640008000800 */
[----:B-1----:R-:W-:-:S09]  /*2320*/  UISETP.NE.AND UP0, UPT, UR8, 0x1, UPT ;  /* 0x000000010800788c */ /* 0x002fd2000bf05270 */
[----:B------:R-:W-:Y:S05]  /*2330*/  BRA.U UP0, `(.L_x_35) ;  /* 0x0000000100407547 */ /* 0x000fea000b800000 */
[----:B------:R-:W1:Y:S08]  /*2340*/  LDC.64 R4, c[0x0][0xb10] ;  /* 0x0002c400ff047b82 */ /* 0x000e700000000a00 */
[----:B------:R-:W2:Y:S08]  /*2350*/  LDC.64 R2, c[0x0][0xb18] ;  /* 0x0002c600ff027b82 */ /* 0x000eb00000000a00 */
[----:B------:R-:W3:Y:S08]  /*2360*/  LDC R6, c[0x0][0xb20] ;  /* 0x0002c800ff067b82 */ /* 0x000ef00000000800 */
[----:B------:R-:W4:Y:S01]  /*2370*/  LDC R16, c[0x0][0xb0c] ;  /* 0x0002c300ff107b82 */ /* 0x000f220000000800 */
[----:B-1----:R-:W-:-:S05]  /*2380*/  IMAD.HI.U32 R4, R11, R4, RZ ;  /* 0x000000040b047227 */ /* 0x002fca00078e00ff */
[----:B------:R-:W-:Y:S01]  /*2390*/  SHF.R.U32.HI R4, RZ, R5, R4 ;  /* 0x00000005ff047219 */ /* 0x000fe20000011604 */
[----:B--2---:R-:W-:Y:S01]  /*23a0*/  IMAD.HI.U32 R3, R8, R3, RZ ;  /* 0x0000000308037227 */ /* 0x004fe200078e00ff */
[----:B------:R-:W-:-:S04]  /*23b0*/  ISETP.NE.AND P0, PT, R2, 0x1, PT ;  /* 0x000000010200780c */ /* 0x000fc80003f05270 */
[----:B---3--:R-:W-:-:S04]  /*23c0*/  SHF.R.U32.HI R3, RZ, R6, R3 ;  /* 0x00000006ff037219 */ /* 0x008fc80000011603 */
[----:B------:R-:W-:Y:S02]  /*23d0*/  SEL R3, R8, R3, !P0 ;  /* 0x0000000308037207 */ /* 0x000fe40004000000 */
[----:B----4-:R-:W-:-:S04]  /*23e0*/  ISETP.NE.AND P1, PT, R16, 0x1, PT ;  /* 0x000000011000780c */ /* 0x010fc80003f25270 */
[----:B------:R-:W-:-:S05]  /*23f0*/  SEL R4, R11, R4, !P1 ;  /* 0x000000040b047207 */ /* 0x000fca0004800000 */
[----:B------:R-:W-:Y:S02]  /*2400*/  IMAD.IADD R5, R3, 0x1, -R4 ;  /* 0x0000000103057824 */ /* 0x000fe400078e0a04 */
[----:B------:R-:W-:Y:S02]  /*2410*/  IMAD.IADD R3, R4, 0x1, -R3 ;  /* 0x0000000104037824 */ /* 0x000fe400078e0a03 */
[----:B------:R-:W-:Y:S02]  /*2420*/  IMAD R11, R5, R16, R11 ;  /* 0x00000010050b7224 */ /* 0x000fe400078e020b */
[----:B------:R-:W-:-:S07]  /*2430*/  IMAD R8, R3, R2, R8 ;  /* 0x0000000203087224 */ /* 0x000fce00078e0208 */
.L_x_35:
[----:B------:R-:W-:Y:S01]  /*2440*/  VIADD R14, R14, 0x1 ;  /* 0x000000010e0e7836 */ /* 0x000fe20000000000 */
[----:B------:R-:W-:Y:S01]  /*2450*/  PLOP3.LUT P1, PT, PT, PT, PT, 0x80, 0x8 ;  /* 0x000000000008781c */ /* 0x000fe20003f2f070 */
[----:B------:R-:W-:Y:S02]  /*2460*/  IMAD.IADD R21, R11, 0x1, R170 ;  /* 0x000000010b157824 */ /* 0x000fe400078e02aa */
[----:B------:R-:W-:Y:S01]  /*2470*/  IMAD.IADD R20, R8, 0x1, R147 ;  /* 0x0000000108147824 */ /* 0x000fe200078e0293 */
[----:B------:R-:W-:-:S04]  /*2480*/  ISETP.NE.AND P0, PT, R14, 0x2, PT ;  /* 0x000000020e00780c */ /* 0x000fc80003f05270 */
[----:B------:R-:W-:Y:S02]  /*2490*/  SEL R2, RZ, 0x1, P0 ;  /* 0x00000001ff027807 */ /* 0x000fe40000000000 */
[----:B------:R-:W-:Y:S02]  /*24a0*/  SEL R14, R14, RZ, P0 ;  /* 0x000000ff0e0e7207 */ /* 0x000fe40000000000 */
[----:B------:R-:W-:Y:S01]  /*24b0*/  LOP3.LUT R13, R13, R2, RZ, 0x3c, !PT ;  /* 0x000000020d0d7212 */ /* 0x000fe200078e3cff */
[----:B------:R-:W-:Y:S06]  /*24c0*/  @P2 BRA `(.L_x_36) ;  /* 0xfffffff000682947 */ /* 0x000fec000383ffff */
[----:B------:R-:W-:Y:S01]  /*24d0*/  UIADD3 UR4, UPT, UPT, UR4, 0x70, URZ ;  /* 0x0000007004047890 */ /* 0x000fe2000fffe0ff */
[----:B------:R-:W-:-:S03]  /*24e0*/  SHF.L.U32 R3, R15, 0x1f, RZ ;  /* 0x0000001f0f037819 */ /* 0x000fc600000006ff */
[----:B------:R-:W-:-:S09]  /*24f0*/  ULEA UR5, UR6, UR4, 0x3 ;  /* 0x0000000406057291 */ /* 0x000fd2000f8e18ff */
[----:B------:R-:W1:Y:S02]  /*2500*/  SYNCS.PHASECHK.TRANS64.TRYWAIT P0, [UR5], R3 ;  /* 0x00000003ff0075a7 */ /* 0x000e640008001105 */
[----:B-1----:R-:W-:Y:S05]  /*2510*/  @!P0 BRA `(.L_x_37) ;  /* 0x0000009000a48947 */ /* 0x002fea0003800000 */
.L_x_142:
[----:B------:R-:W-:-:S04]  /*2520*/  UIADD3 UR6, UPT, UPT, UR6, 0x1, URZ ;  /* 0x0000000106067890 */ /* 0x000fc8000fffe0ff */
[----:B------:R-:W-:-:S04]  /*2530*/  UISETP.NE.AND UP0, UPT, UR6, 0xe, UPT ;  /* 0x0000000e0600788c */ /* 0x000fc8000bf05270 */
[----:B------:R-:W-:Y:S02]  /*2540*/  USEL UR7, URZ, 0x1, UP0 ;  /* 0x00000001ff077887 */ /* 0x000fe40008000000 */
[----:B------:R-:W-:-:S04]  /*2550*/  USEL UR6, UR6, URZ, UP0 ;  /* 0x000000ff06067287 */ /* 0x000fc80008000000 */
[----:B------:R-:W-:Y:S01]  /*2560*/  ULEA UR5, UR6, UR4, 0x3 ;  /* 0x0000000406057291 */ /* 0x000fe2000f8e18ff */
[----:B------:R-:W-:-:S04]  /*2570*/  LOP3.LUT R2, R15, UR7, RZ, 0x3c, !PT ;  /* 0x000000070f027c12 */ /* 0x000fc8000f8e3cff */
[----:B-1----:R-:W-:-:S04]  /*2580*/  SHF.L.U32 R3, R2, 0x1f, RZ ;  /* 0x0000001f02037819 */ /* 0x002fc800000006ff */
[----:B------:R-:W1:Y:S02]  /*2590*/  SYNCS.PHASECHK.TRANS64.TRYWAIT P0, [UR5], R3 ;  /* 0x00000003ff0075a7 */ /* 0x000e640008001105 */
[----:B-1----:R-:W-:Y:S05]  /*25a0*/  @!P0 BRA `(.L_x_38) ;  /* 0x0000009000988947 */ /* 0x002fea0003800000 */
.L_x_144:
        /* <DEDUP_REMOVED lines=9> */
.L_x_146:
        /* <DEDUP_REMOVED lines=9> */
.L_x_148:
        /* <DEDUP_REMOVED lines=9> */
.L_x_150:
        /* <DEDUP_REMOVED lines=9> */
.L_x_152:
        /* <DEDUP_REMOVED lines=9> */
.L_x_154:
        /* <DEDUP_REMOVED lines=9> */
.L_x_156:
        /* <DEDUP_REMOVED lines=9> */
.L_x_158:
        /* <DEDUP_REMOVED lines=9> */
.L_x_160:
        /* <DEDUP_REMOVED lines=9> */
.L_x_162:
        /* <DEDUP_REMOVED lines=9> */
.L_x_164:
        /* <DEDUP_REMOVED lines=9> */
.L_x_166:
[----:B------:R-:W-:-:S04]  /*2be0*/  UIADD3 UR6, UPT, UPT, UR6, 0x1, URZ ;  /* 0x0000000106067890 */ /* 0x000fc8000fffe0ff */
[----:B------:R-:W-:-:S04]  /*2bf0*/  UISETP.NE.AND UP0, UPT, UR6, 0xe, UPT ;  /* 0x0000000e0600788c */ /* 0x000fc8000bf05270 */
[----:B------:R-:W-:Y:S02]  /*2c00*/  USEL UR5, URZ, 0x1, UP0 ;  /* 0x00000001ff057887 */ /* 0x000fe40008000000 */
[----:B------:R-:W-:-:S04]  /*2c10*/  USEL UR6, UR6, URZ, UP0 ;  /* 0x000000ff06067287 */ /* 0x000fc80008000000 */
[----:B------:R-:W-:Y:S01]  /*2c20*/  ULEA UR6, UR6, UR4, 0x3 ;  /* 0x0000000406067291 */ /* 0x000fe2000f8e18ff */
[----:B-1----:R-:W-:-:S04]  /*2c30*/  LOP3.LUT R3, R2, UR5, RZ, 0x3c, !PT ;  /* 0x0000000502037c12 */ /* 0x002fc8000f8e3cff */
[----:B------:R-:W-:Y:S01]  /*2c40*/  SHF.L.U32 R3, R3, 0x1f, RZ ;  /* 0x0000001f03037819 */ /* 0x000fe200000006ff */
[----:B----4-:R-:W-:-:S07]  /*2c50*/  IMAD.U32 R0, RZ, RZ, UR6 ;  /* 0x00000006ff007e24 */ /* 0x010fce000f8e00ff */
.L_x_50:
[----:B-1----:R1:W2:Y:S02]  /*2c60*/  SYNCS.PHASECHK.TRANS64.TRYWAIT P0, [R0+URZ], R3 ;  /* 0x00000003000075a7 */ /* 0x0022a400080011ff */
[----:B--2---:R-:W-:Y:S05]  /*2c70*/  @!P0 NANOSLEEP.SYNCS 0x989680 ;  /* 0x009896800000895d */ /* 0x004fea0003900000 */
[----:B------:R-:W2:Y:S02]  /*2c80*/  @!P0 SYNCS.PHASECHK.TRANS64 P0, [R0+URZ], R3 ;  /* 0x00000003000085a7 */ /* 0x000ea400080010ff */
[----:B--2---:R-:W-:Y:S05]  /*2c90*/  @P0 EXIT ;  /* 0x000000000000094d */ /* 0x004fea0003800000 */
[----:B------:R-:W-:Y:S05]  /*2ca0*/  BRA `(.L_x_50) ;  /* 0xfffffffc00ec7947 */ /* 0x000fea000383ffff */
.L_x_18:
[----:B------:R-:W-:-:S04]  /*2cb0*/  UISETP.NE.AND UP1, UPT, UR37, URZ, UPT ;  /* 0x000000ff2500728c */ /* 0x000fc8000bf25270 */
[----:B------:R-:W-:-:S09]  /*2cc0*/  UISETP.NE.OR UP1, UPT, UR8, 0x1, UP1 ;  /* 0x000000010800788c */ /* 0x000fd20008f25670 */
[----:B------:R-:W-:Y:S05]  /*2cd0*/  BRA.U UP1, `(.L_x_51) ;  /* 0x0000000501487547 */ /* 0x000fea000b800000 */
[----:B------:R-:W-:Y:S01]  /*2ce0*/  ISETP.NE.AND P2, PT, R2, RZ, PT ;  /* 0x000000ff0200720c */ /* 0x000fe20003f45270 */
[----:B------:R-:W-:Y:S01]  /*2cf0*/  IMAD.MOV.U32 R12, RZ, RZ, 0x1 ;  /* 0x00000001ff0c7424 */ /* 0x000fe200078e00ff */
[----:B------:R-:W-:Y:S02]  /*2d00*/  CS2R R10, SRZ ;  /* 0x00000000000a7805 */ /* 0x000fe4000001ff00 */
[----:B------:R-:W-:Y:S01]  /*2d10*/  CS2R R8, SRZ ;  /* 0x0000000000087805 */ /* 0x000fe2000001ff00 */
[----:B------:R-:W-:Y:S01]  /*2d20*/  UMOV UR4, 0x400 ;  /* 0x0000040000047882 */ /* 0x000fe20000000000 */
[----:B------:R-:W-:Y:S01]  /*2d30*/  UMOV UR6, URZ ;  /* 0x000000ff00067c82 */ /* 0x000fe20008000000 */
[----:B------:R-:W-:-:S12]  /*2d40*/  ULEA UR37, UR37, UR4, 0x18 ;  /* 0x0000000425257291 */ /* 0x000fd8000f8ec0ff */
.L_x_55:
[----:B------:R-:W-:Y:S02]  /*2d50*/  LEA R0, R8, UR37, 0x3 ;  /* 0x0000002508007c11 */ /* 0x000fe4000f8e18ff */
[----:B------:R-:W-:-:S03]  /*2d60*/  SHF.L.U32 R5, R9, 0x1f, RZ ;  /* 0x0000001f09057819 */ /* 0x000fc600000006ff */
[----:B------:R-:W-:Y:S01]  /*2d70*/  VIADD R4, R0, 0x180 ;  /* 0x0000018000047836 */ /* 0x000fe20000000000 */
[----:B------:R-:W1:Y:S02]  /*2d80*/  SYNCS.PHASECHK.TRANS64.TRYWAIT P0, [R0+URZ+0x170], R5 ;  /* 0x00017005000075a7 */ /* 0x000e6400080011ff */
[----:B-1----:R-:W-:Y:S05]  /*2d90*/  @!P0 BRA `(.L_x_52) ;  /* 0x0000008c00bc8947 */ /* 0x002fea0003800000 */
.L_x_167:
[----:B------:R-:W-:Y:S01]  /*2da0*/  ULEA UR5, UR6, UR37, 0x3 ;  /* 0x0000002506057291 */ /* 0x000fe2000f8e18ff */
[----:B------:R-:W-:Y:S02]  /*2db0*/  PRMT R4, RZ, 0x654, R4 ;  /* 0x00000654ff047816 */ /* 0x000fe40000000004 */
[----:B-1----:R-:W-:Y:S01]  /*2dc0*/  SHF.L.U32 R5, R12, 0x1f, RZ ;  /* 0x0000001f0c057819 */ /* 0x002fe200000006ff */
[----:B------:R-:W-:Y:S01]  /*2dd0*/  UIADD3 UR4, UPT, UPT, UR5, 0x130, URZ ;  /* 0x0000013005047890 */ /* 0x000fe2000fffe0ff */
[----:B------:R1:W-:Y:S05]  /*2de0*/  SYNCS.ARRIVE.TRANS64.RED.A1T0 RZ, [R4+URZ], RZ ;  /* 0x000000ff04ff79a7 */ /* 0x0003ea00081004ff */
[----:B------:R-:W-:Y:S01]  /*2df0*/  IMAD.U32 R7, RZ, RZ, UR4 ;  /* 0x00000004ff077e24 */ /* 0x000fe2000f8e00ff */
[----:B------:R-:W2:Y:S04]  /*2e00*/  SYNCS.PHASECHK.TRANS64.TRYWAIT P0, [UR5+0x140], R5 ;  /* 0x00014005ff0075a7 */ /* 0x000ea80008001105 */
[----:B------:R-:W-:Y:S01]  /*2e10*/  PRMT R6, R2, 0x654, R7 ;  /* 0x0000065402067816 */ /* 0x000fe20000000007 */
[----:B-1----:R-:W-:Y:S01]  /*2e20*/  @!P2 IMAD.MOV.U32 R4, RZ, RZ, 0x10 ;  /* 0x00000010ff04a424 */ /* 0x002fe200078e00ff */
[----:B--2---:R-:W-:Y:S06]  /*2e30*/  @!P0 BRA `(.L_x_53) ;  /* 0x0000008c00a88947 */ /* 0x004fec0003800000 */
.L_x_169:
[----:B------:R-:W-:Y:S01]  /*2e40*/  ULEA UR4, UR6, UR37, 0x4 ;  /* 0x0000002506047291 */ /* 0x000fe2000f8e20ff */
[----:B------:R-:W-:Y:S01]  /*2e50*/  SEL R3, R6, R3, !P2 ;  /* 0x0000000306037207 */ /* 0x000fe20005000000 */
[----:B------:R-:W-:Y:S01]  /*2e60*/  UIADD3 UR5, UPT, UPT, UR5, 0x130, URZ ;  /* 0x0000013005057890 */ /* 0x000fe2000fffe0ff */
[----:B-1----:R-:W-:Y:S01]  /*2e70*/  LEA R0, R11, UR37, 0x3 ;  /* 0x000000250b007c11 */ /* 0x002fe2000f8e18ff */
[----:B------:R-:W-:Y:S01]  /*2e80*/  UIADD3 UR4, UPT, UPT, UR4, 0x1a0, URZ ;  /* 0x000001a004047890 */ /* 0x000fe2000fffe0ff */
[----:B------:R-:W-:Y:S01]  /*2e90*/  SHF.L.U32 R5, R10, 0x1f, RZ ;  /* 0x0000001f0a057819 */ /* 0x000fe200000006ff */
[----:B------:R1:W-:Y:S01]  /*2ea0*/  @!P2 SYNCS.ARRIVE.TRANS64.RED RZ, [R3+URZ], R4 ;  /* 0x0000000403ffa9a7 */ /* 0x0003e200080004ff */
[----:B------:R-:W-:Y:S01]  /*2eb0*/  UIADD3 UR6, UPT, UPT, UR6, 0x1, URZ ;  /* 0x0000000106067890 */ /* 0x000fe2000fffe0ff */
[----:B------:R-:W-:-:S03]  /*2ec0*/  VIADD R8, R8, 0x1 ;  /* 0x0000000108087836 */ /* 0x000fc60000000000 */
[----:B------:R-:W-:Y:S02]  /*2ed0*/  UISETP.NE.AND UP0, UPT, UR6, 0x2, UPT ;  /* 0x000000020600788c */ /* 0x000fe4000bf05270 */
[----:B------:R-:W-:Y:S06]  /*2ee0*/  UGETNEXTWORKID.BROADCAST [UR4], [UR5] ;  /* 0x00000000040073ca */ /* 0x000fec0008000100 */
[----:B------:R-:W-:Y:S01]  /*2ef0*/  USEL UR4, URZ, 0x1, UP0 ;  /* 0x00000001ff047887 */ /* 0x000fe20008000000 */
[----:B------:R-:W-:Y:S01]  /*2f00*/  ISETP.NE.AND P0, PT, R8, 0x2, PT ;  /* 0x000000020800780c */ /* 0x000fe20003f05270 */
[----:B------:R-:W-:Y:S01]  /*2f10*/  USEL UR6, UR6, URZ, UP0 ;  /* 0x000000ff06067287 */ /* 0x000fe20008000000 */
[----:B------:R-:W2:Y:S03]  /*2f20*/  SYNCS.PHASECHK.TRANS64.TRYWAIT P1, [R0+URZ+0x130], R5 ;  /* 0x00013005000075a7 */ /* 0x000ea600080211ff */
[----:B------:R-:W-:Y:S01]  /*2f30*/  LOP3.LUT R12, R12, UR4, RZ, 0x3c, !PT ;  /* 0x000000040c0c7c12 */ /* 0x000fe2000f8e3cff */
[----:B-12---:R-:W-:Y:S07]  /*2f40*/  @!P1 BRA `(.L_x_54) ;  /* 0x0000008c007c9947 */ /* 0x006fee0003800000 */
.L_x_170:
[C---:B------:R-:W-:Y:S01]  /*2f50*/  LEA R4, R11.reuse, UR37, 0x4 ;  /* 0x000000250b047c11 */ /* 0x040fe2000f8e20ff */
[----:B-1----:R-:W-:Y:S01]  /*2f60*/  VIADD R0, R0, 0x140 ;  /* 0x0000014000007836 */ /* 0x002fe20000000000 */
[----:B------:R-:W-:Y:S01]  /*2f70*/  SEL R8, R8, RZ, P0 ;  /* 0x000000ff08087207 */ /* 0x000fe20000000000 */
[----:B------:R-:W-:-:S03]  /*2f80*/  VIADD R11, R11, 0x1 ;  /* 0x000000010b0b7836 */ /* 0x000fc60000000000 */
[----:B------:R-:W1:Y:S01]  /*2f90*/  LDS.128 R4, [R4+0x1a0] ;  /* 0x0001a00004047984 */ /* 0x000e620000000c00 */
[----:B------:R-:W-:Y:S02]  /*2fa0*/  PRMT R0, RZ, 0x654, R0 ;  /* 0x00000654ff007816 */ /* 0x000fe40000000000 */
[C---:B------:R-:W-:Y:S01]  /*2fb0*/  ISETP.NE.AND P1, PT, R11.reuse, 0x2, PT ;  /* 0x000000020b00780c */ /* 0x040fe20003f25270 */
[----:B------:R-:W-:Y:S01]  /*2fc0*/  @!PT LDS RZ, [RZ] ;  /* 0x00000000fffff984 */ /* 0x000fe20000000800 */
[----:B------:R-:W-:Y:S01]  /*2fd0*/  @!PT LDS RZ, [RZ] ;  /* 0x00000000fffff984 */ /* 0x000fe20000000800 */
[----:B------:R-:W-:Y:S01]  /*2fe0*/  @!PT LDS RZ, [RZ] ;  /* 0x00000000fffff984 */ /* 0x000fe20000000800 */
[----:B------:R-:W-:Y:S01]  /*2ff0*/  @!PT LDS RZ, [RZ] ;  /* 0x00000000fffff984 */ /* 0x000fe20000000800 */
[----:B------:R2:W-:Y:S06]  /*3000*/  MEMBAR.ALL.CTA ;  /* 0x0000000000007992 */ /* 0x0005ec0000008000 */
[----:B--2---:R-:W2:Y:S01]  /*3010*/  FENCE.VIEW.ASYNC.S ;  /* 0x00000000000073c6 */ /* 0x004ea20000000000 */
[----:B------:R-:W-:Y:S01]  /*3020*/  SEL R11, R11, RZ, P1 ;  /* 0x000000ff0b0b7207 */ /* 0x000fe20000800000 */
[----:B--2---:R2:W-:Y:S01]  /*3030*/  SYNCS.ARRIVE.TRANS64.RED.A1T0 RZ, [R0+URZ], RZ ;  /* 0x000000ff00ff79a7 */ /* 0x0045e200081004ff */
[----:B-1----:R-:W-:-:S02]  /*3040*/  LOP3.LUT P3, RZ, R6, 0x1, RZ, 0xc0, !PT ;  /* 0x0000000106ff7812 */ /* 0x002fc4000786c0ff */
[----:B------:R-:W-:-:S04]  /*3050*/  SEL R5, RZ, 0x1, P1 ;  /* 0x00000001ff057807 */ /* 0x000fc80000800000 */
[----:B------:R-:W-:Y:S02]  /*3060*/  LOP3.LUT R10, R10, R5, RZ, 0x3c, !PT ;  /* 0x000000050a0a7212 */ /* 0x000fe400078e3cff */
[----:B--2---:R-:W-:-:S04]  /*3070*/  SEL R0, RZ, 0x1, P0 ;  /* 0x00000001ff007807 */ /* 0x004fc80000000000 */
[----:B------:R-:W-:Y:S01]  /*3080*/  LOP3.LUT R9, R9, R0, RZ, 0x3c, !PT ;  /* 0x0000000009097212 */ /* 0x000fe200078e3cff */
[----:B------:R-:W-:Y:S06]  /*3090*/  @P3 BRA `(.L_x_55) ;  /* 0xfffffffc002c3947 */ /* 0x000fec000383ffff */
[----:B------:R-:W-:Y:S01]  /*30a0*/  ULEA UR5, UR6, UR37, 0x3 ;  /* 0x0000002506057291 */ /* 0x000fe2000f8e18ff */
[----:B------:R-:W-:-:S08]  /*30b0*/  SHF.L.U32 R3, R12, 0x1f, RZ ;  /* 0x0000001f0c037819 */ /* 0x000fd000000006ff */
[----:B------:R-:W1:Y:S02]  /*30c0*/  SYNCS.PHASECHK.TRANS64 P0, [UR5+0x140], R3 ;  /* 0x00014003ff0075a7 */ /* 0x000e640008001005 */
[----:B-1----:R-:W-:Y:S05]  /*30d0*/  @P0 BRA `(.L_x_56) ;  /* 0x0000000000080947 */ /* 0x002fea0003800000 */
[----:B------:R-:W1:Y:S02]  /*30e0*/  SYNCS.PHASECHK.TRANS64.TRYWAIT P0, [UR5+0x140], R3 ;  /* 0x00014003ff0075a7 */ /* 0x000e640008001105 */
[----:B-1----:R-:W-:Y:S05]  /*30f0*/  @!P0 BRA `(.L_x_57) ;  /* 0x0000008c00248947 */ /* 0x002fea0003800000 */
.L_x_56:
[----:B------:R-:W-:-:S04]  /*3100*/  UIADD3 UR4, UPT, UPT, UR6, 0x1, URZ ;  /* 0x0000000106047890 */ /* 0x000fc8000fffe0ff */
[----:B------:R-:W-:-:S04]  /*3110*/  UISETP.NE.AND UP0, UPT, UR4, 0x2, UPT ;  /* 0x000000020400788c */ /* 0x000fc8000bf05270 */
[----:B------:R-:W-:Y:S02]  /*3120*/  USEL UR7, URZ, 0x1, UP0 ;  /* 0x00000001ff077887 */ /* 0x000fe40008000000 */
[----:B------:R-:W-:-:S04]  /*3130*/  USEL UR4, UR4, URZ, UP0 ;  /* 0x000000ff04047287 */ /* 0x000fc80008000000 */
[----:B------:R-:W-:Y:S01]  /*3140*/  ULEA UR4, UR4, UR37, 0x3 ;  /* 0x0000002504047291 */ /* 0x000fe2000f8e18ff */
[----:B-1----:R-:W-:-:S04]  /*3150*/  LOP3.LUT R3, R12, UR7, RZ, 0x3c, !PT ;  /* 0x000000070c037c12 */ /* 0x002fc8000f8e3cff */
[----:B------:R-:W-:-:S04]  /*3160*/  SHF.L.U32 R0, R3, 0x1f, RZ ;  /* 0x0000001f03007819 */ /* 0x000fc800000006ff */
[----:B------:R-:W1:Y:S02]  /*3170*/  SYNCS.PHASECHK.TRANS64 P0, [UR4+0x140], R0 ;  /* 0x00014000ff0075a7 */ /* 0x000e640008001004 */
[----:B-1----:R-:W-:Y:S05]  /*3180*/  @P0 EXIT ;  /* 0x000000000000094d */ /* 0x002fea0003800000 */
[----:B------:R-:W-:Y:S02]  /*3190*/  SHF.L.U32 R3, R3, 0x1f, RZ ;  /* 0x0000001f03037819 */ /* 0x000fe400000006ff */
[----:B------:R-:W-:-:S07]  /*31a0*/  MOV R0, UR4 ;  /* 0x0000000400007c02 */ /* 0x000fce0008000f00 */
.L_x_58:
[----:B-1----:R1:W2:Y:S02]  /*31b0*/  SYNCS.PHASECHK.TRANS64.TRYWAIT P0, [R0+URZ+0x140], R3 ;  /* 0x00014003000075a7 */ /* 0x0022a400080011ff */
[----:B--2---:R-:W-:Y:S05]  /*31c0*/  @!P0 NANOSLEEP.SYNCS 0x989680 ;  /* 0x009896800000895d */ /* 0x004fea0003900000 */
[----:B------:R-:W2:Y:S02]  /*31d0*/  @!P0 SYNCS.PHASECHK.TRANS64 P0, [R0+URZ+0x140], R3 ;  /* 0x00014003000085a7 */ /* 0x000ea400080010ff */
[----:B--2---:R-:W-:Y:S05]  /*31e0*/  @P0 EXIT ;  /* 0x000000000000094d */ /* 0x004fea0003800000 */
[----:B------:R-:W-:Y:S05]  /*31f0*/  BRA `(.L_x_58) ;  /* 0xfffffffc00ec7947 */ /* 0x000fea000383ffff */
.L_x_51:
[----:B------:R-:W-:-:S09]  /*3200*/  UISETP.NE.AND UP1, UPT, UR8, URZ, UPT ;  /* 0x000000ff0800728c */ /* 0x000fd2000bf25270 */
[----:B------:R-:W-:Y:S05]  /*3210*/  BRA.U UP1, `(.L_x_59) ;  /* 0x0000000d01187547 */ /* 0x000fea000b800000 */
[----:B------:R-:W-:Y:S01]  /*3220*/  UMOV UR4, 0x40 ;  /* 0x0000004000047882 */ /* 0x000fe20000000000 */
[----:B------:R-:W-:Y:S01]  /*3230*/  NOP ;  /* 0x0000000000007918 */ /* 0x000fe20000000000 */
[----:B------:R-:W-:Y:S01]  /*3240*/  ULEA UR4, UR37, UR4, 0x18 ;  /* 0x0000000425047291 */ /* 0x000fe2000f8ec0ff */
[----:B------:R-:W-:Y:S02]  /*3250*/  UMOV UR5, 0x400 ;  /* 0x0000040000057882 */ /* 0x000fe40000000000 */
[----:B------:R-:W-:-:S06]  /*3260*/  ULEA UR37, UR37, UR5, 0x18 ;  /* 0x0000000525257291 */ /* 0x000fcc000f8ec0ff */
[----:B------:R-:W1:Y:S02]  /*3270*/  LDS.U8 R0, [UR4+0x1c] ;  /* 0x00001c04ff007984 */ /* 0x000e640008000000 */
[----:B-1----:R-:W-:-:S13]  /*3280*/  ISETP.NE.AND P0, PT, R0, RZ, PT ;  /* 0x000000ff0000720c */ /* 0x002fda0003f05270 */
[----:B------:R-:W-:Y:S05]  /*3290*/  @P0 BRA `(.L_x_60) ;  /* 0x0000000000580947 */ /* 0x000fea0003800000 */
[----:B------:R-:W-:-:S13]  /*32a0*/  ELECT P0, URZ, PT ;  /* 0x0000000000ff782f */ /* 0x000fda0003800000 */
[----:B------:R-:W-:Y:S05]  /*32b0*/  @!P0 BRA `(.L_x_61) ;  /* 0x0000000000608947 */ /* 0x000fea0003800000 */
[----:B------:R-:W-:Y:S01]  /*32c0*/  UMOV UR5, 0x10 ;  /* 0x0000001000057882 */ /* 0x000fe20000000000 */
[----:B------:R-:W-:Y:S01]  /*32d0*/  HFMA2 R0, -RZ, RZ, 0, 5.9604644775390625e-08 ;  /* 0x00000001ff007431 */ /* 0x000fe200000001ff */
[----:B------:R-:W-:-:S03]  /*32e0*/  MOV R2, 0xffff ;  /* 0x0000ffff00027802 */ /* 0x000fc60000000f00 */
[----:B------:R-:W-:Y:S04]  /*32f0*/  DEPBAR.LE SB1, 0x36 ;  /* 0x00009d800000791a */ /* 0x000fe80000000000 */
[----:B------:R-:W1:Y:S02]  /*3300*/  UTCATOMSWS.FIND_AND_SET.ALIGN UP0, UR5, UR5 ;  /* 0x00000005000575e3 */ /* 0x000e640008000800 */
[----:B-1----:R-:W-:Y:S01]  /*3310*/  MOV R3, UR5 ;  /* 0x0000000500037c02 */ /* 0x002fe20008000f00 */
[----:B------:R-:W-:Y:S06]  /*3320*/  BRA.U UP0, `(.L_x_62) ;  /* 0x0000000100187547 */ /* 0x000fec000b800000 */
.L_x_63:
[----:B------:R-:W-:Y:S05]  /*3330*/  NANOSLEEP 0x64 ;  /* 0x000000640000795d */ /* 0x000fea0003800000 */
[----:B------:R-:W-:-:S05]  /*3340*/  UMOV UR5, 0x10 ;  /* 0x0000001000057882 */ /* 0x000fca0000000000 */
[----:B------:R-:W-:Y:S04]  /*3350*/  DEPBAR.LE SB1, 0x36 ;  /* 0x00009d800000791a */ /* 0x000fe80000000000 */
[----:B------:R-:W1:Y:S02]  /*3360*/  UTCATOMSWS.FIND_AND_SET.ALIGN UP0, UR5, UR5 ;  /* 0x00000005000575e3 */ /* 0x000e640008000800 */
[----:B-1----:R-:W-:Y:S01]  /*3370*/  MOV R3, UR5 ;  /* 0x0000000500037c02 */ /* 0x002fe20008000f00 */
[----:B------:R-:W-:Y:S05]  /*3380*/  BRA.U !UP0, `(.L_x_63) ;  /* 0xfffffffd08e87547 */ /* 0x000fea000b83ffff */
.L_x_62:
[-C--:B------:R-:W-:Y:S02]  /*3390*/  SHF.L.U32 R2, R2, R3.reuse, RZ ;  /* 0x0000000302027219 */ /* 0x080fe400000006ff */
[----:B------:R-:W-:Y:S01]  /*33a0*/  SHF.L.U32 R0, R0, R3, RZ ;  /* 0x0000000300007219 */ /* 0x000fe200000006ff */
[----:B------:R-:W-:Y:S02]  /*33b0*/  IMAD.SHL.U32 R3, R3, 0x20, RZ ;  /* 0x0000002003037824 */ /* 0x000fe400078e00ff */
[----:B------:R1:W-:Y:S04]  /*33c0*/  ATOMS.OR RZ, [UR4+0x14], R2 ;  /* 0x00001402ffff798c */ /* 0x0003e8000b000004 */
[----:B------:R1:W-:Y:S04]  /*33d0*/  ATOMS.OR RZ, [UR4+0x18], R0 ;  /* 0x00001800ffff798c */ /* 0x0003e8000b000004 */
[----:B------:R1:W-:Y:S01]  /*33e0*/  STS [UR37+0x1c0], R3 ;  /* 0x0001c003ff007988 */ /* 0x0003e20008000825 */
[----:B------:R-:W-:Y:S05]  /*33f0*/  BRA `(.L_x_61) ;  /* 0x0000000000107947 */ /* 0x000fea0003800000 */
.L_x_60:
[----:B------:R-:W-:Y:S02]  /*3400*/  MOV R0, 0xffffffff ;  /* 0xffffffff00007802 */ /* 0x000fe40000000f00 */
[----:B------:R-:W-:-:S03]  /*3410*/  MOV R2, 0x3440 ;  /* 0x0000344000027802 */ /* 0x000fc60000000f00 */
[----:B------:R1:W-:Y:S04]  /*3420*/  STS [UR37+0x1c0], R0 ;  /* 0x0001c000ff007988 */ /* 0x0003e80008000825 */
[----:B-1-3-5:R-:W-:Y:S05]  /*3430*/  CALL.REL.NOINC `($__internal_1_$__cuda_sm10x_tcgen05_guardrail_trap_phase_invalid_during_alloc) ;  /* 0x0000009000387944 */ /* 0x02afea0003c00000 */
.L_x_61:
[----:B------:R-:W-:Y:S05]  /*3440*/  WARPSYNC.ALL ;  /* 0x0000000000007948 */ /* 0x000fea0003800000 */
[----:B------:R-:W2:Y:S01]  /*3450*/  S2UR UR6, SR_CgaCtaId ;  /* 0x00000000000679c3 */ /* 0x000ea20000008800 */
[----:B------:R-:W-:Y:S01]  /*3460*/  UMOV UR4, 0x400 ;  /* 0x0000040000047882 */ /* 0x000fe20000000000 */
[----:B------:R-:W-:-:S06]  /*3470*/  NOP ;  /* 0x0000000000007918 */ /* 0x000fcc0000000000 */
[----:B------:R-:W-:Y:S06]  /*3480*/  BAR.ARV 0x6, 0xa0 ;  /* 0x0182800000007b1d */ /* 0x000fec0000002000 */
[----:B------:R-:W4:Y:S01]  /*3490*/  LDCU UR7, c[0x0][0x38c] ;  /* 0x00007180ff0777ac */ /* 0x000f220008000800 */
[----:B------:R-:W-:Y:S01]  /*34a0*/  IMAD.MOV.U32 R11, RZ, RZ, 0x1 ;  /* 0x00000001ff0b7424 */ /* 0x000fe200078e00ff */
[----:B------:R-:W-:Y:S01]  /*34b0*/  CS2R R8, SRZ ;  /* 0x0000000000087805 */ /* 0x000fe2000001ff00 */
[----:B------:R-:W-:Y:S01]  /*34c0*/  IMAD.MOV.U32 R10, RZ, RZ, RZ ;  /* 0x000000ffff0a7224 */ /* 0x000fe200078e00ff */
[----:B------:R-:W-:Y:S01]  /*34d0*/  UMOV UR17, URZ ;  /* 0x000000ff00117c82 */ /* 0x000fe20008000000 */
[----:B------:R-:W-:Y:S01]  /*34e0*/  UMOV UR16, URZ ;  /* 0x000000ff00107c82 */ /* 0x000fe20008000000 */
[----:B------:R-:W-:Y:S01]  /*34f0*/  UMOV UR20, 0x0 ;  /* 0x0000000000147882 */ /* 0x000fe20000000000 */
[----:B------:R-:W-:Y:S01]  /*3500*/  UMOV UR21, 0x8418490 ;  /* 0x0841849000157882 */ /* 0x000fe20000000000 */
[----:B--2---:R-:W-:Y:S01]  /*3510*/  ULEA UR6, UR6, UR4, 0x18 ;  /* 0x0000000406067291 */ /* 0x004fe2000f8ec0ff */
[----:B------:R-:W2:Y:S03]  /*3520*/  LDCU UR4, c[0x0][0x38c] ;  /* 0x00007180ff0477ac */ /* 0x000ea60008000800 */
[----:B------:R-:W-:-:S02]  /*3530*/  UIADD3 UR11, UPT, UPT, UR6, 0x1a400, URZ ;  /* 0x0001a400060b7890 */ /* 0x000fc4000fffe0ff */
[----:B----4-:R-:W-:-:S03]  /*3540*/  UIADD3 UR7, UPT, UPT, UR7, 0x1f, URZ ;  /* 0x0000001f07077890 */ /* 0x010fc6000fffe0ff */
[----:B-1----:R-:W1:Y:S01]  /*3550*/  LDS R0, [UR6+0x1c0] ;  /* 0x0001c006ff007984 */ /* 0x002e620008000800 */
[----:B------:R-:W-:Y:S02]  /*3560*/  UIADD3 UR18, UPT, UPT, UR6, 0xc400, URZ ;  /* 0x0000c40006127890 */ /* 0x000fe4000fffe0ff */
[----:B------:R-:W-:Y:S02]  /*3570*/  USHF.R.S32.HI UR5, URZ, 0x1f, UR7 ;  /* 0x0000001fff057899 */ /* 0x000fe40008011407 */
[----:B------:R-:W-:Y:S02]  /*3580*/  USHF.R.U32.HI UR11, URZ, 0x4, UR11 ;  /* 0x00000004ff0b7899 */ /* 0x000fe4000801160b */
[----:B------:R-:W-:Y:S02]  /*3590*/  ULEA.HI UR5, UR5, UR7, URZ, 0x5 ;  /* 0x0000000705057291 */ /* 0x000fe4000f8f28ff */
[----:B------:R-:W-:Y:S02]  /*35a0*/  USHF.R.U32.HI UR18, URZ, 0x4, UR18 ;  /* 0x00000004ff127899 */ /* 0x000fe40008011612 */
[----:B------:R-:W-:-:S02]  /*35b0*/  USHF.R.S32.HI UR5, URZ, 0x5, UR5 ;  /* 0x00000005ff057899 */ /* 0x000fc40008011405 */
[----:B------:R-:W-:Y:S02]  /*35c0*/  ULOP3.LUT UR11, UR11, 0x3fff, URZ, 0xc0, !UPT ;  /* 0x00003fff0b0b7892 */ /* 0x000fe4000f8ec0ff */
[----:B------:R-:W-:Y:S02]  /*35d0*/  UISETP.LT.AND UP0, UPT, UR5, 0x1, UPT ;  /* 0x000000010500788c */ /* 0x000fe4000bf01270 */
[----:B------:R-:W-:Y:S02]  /*35e0*/  ULOP3.LUT UR18, UR18, 0x3fff, URZ, 0xc0, !UPT ;  /* 0x00003fff12127892 */ /* 0x000fe4000f8ec0ff */
[----:B------:R-:W-:Y:S02]  /*35f0*/  USEL UR10, UR5, 0x1, !UP0 ;  /* 0x00000001050a7887 */ /* 0x000fe4000c000000 */
[----:B------:R-:W-:Y:S02]  /*3600*/  ULOP3.LUT UR11, UR11, 0x1000000, URZ, 0xfc, !UPT ;  /* 0x010000000b0b7892 */ /* 0x000fe4000f8efcff */
[----:B------:R-:W-:-:S02]  /*3610*/  UIADD3 UR10, UPT, UPT, -UR10, URZ, URZ ;  /* 0x000000ff0a0a7290 */ /* 0x000fc4000fffe1ff */
[----:B--2---:R-:W-:Y:S01]  /*3620*/  UISETP.GE.AND UP3, UPT, UR4, 0x1, UPT ;  /* 0x000000010400788c */ /* 0x004fe2000bf66270 */
[----:B-1----:R-:W-:-:S15]  /*3630*/  R2UR UR19, R0 ;  /* 0x00000000001372ca */ /* 0x002fde00000e0000 */
.L_x_70:
[----:B------:R-:W-:Y:S02]  /*3640*/  LEA R0, R10, UR6, 0x3 ;  /* 0x000000060a007c11 */ /* 0x000fe4000f8e18ff */
[----:B------:R-:W-:Y:S02]  /*3650*/  SHF.L.U32 R5, R9, 0x1f, RZ ;  /* 0x0000001f09057819 */ /* 0x000fe400000006ff */
[----:B------:R-:W-:Y:S01]  /*3660*/  PLOP3.LUT P0, PT, PT, PT, UP3, 0x80, 0x8 ;  /* 0x000000000008781c */ /* 0x000fe20003f0f038 */
[----:B------:R-:W-:Y:S01]  /*3670*/  VIADD R3, R0, 0x140 ;  /* 0x0000014000037836 */ /* 0x000fe20000000000 */
[----:B-1----:R-:W1:Y:S02]  /*3680*/  SYNCS.PHASECHK.TRANS64.TRYWAIT P1, [R0+URZ+0x130], R5 ;  /* 0x00013005000075a7 */ /* 0x002e6400080211ff */
[----:B-1--4-:R-:W-:Y:S09]  /*3690*/  @!P1 BRA `(.L_x_64) ;  /* 0x0000008400d49947 */ /* 0x012ff20003800000 */
.L_x_172:
[----:B------:R-:W-:Y:S01]  /*36a0*/  LEA R4, R10, UR6, 0x4 ;  /* 0x000000060a047c11 */ /* 0x000fe2000f8e20ff */
[----:B------:R-:W-:Y:S01]  /*36b0*/  @UP3 ULEA UR4, UR16, UR6, 0x3 ;  /* 0x0000000610043291 */ /* 0x000fe2000f8e18ff */
[----:B------:R-:W-:Y:S01]  /*36c0*/  PLOP3.LUT P2, PT, PT, PT, PT, 0x80, 0x8 ;  /* 0x000000000008781c */ /* 0x000fe20003f4f070 */
[----:B------:R-:W-:Y:S01]  /*36d0*/  ULEA UR9, UR17, UR6, 0x3 ;  /* 0x0000000611097291 */ /* 0x000fe2000f8e18ff */
[----:B------:R-:W-:Y:S02]  /*36e0*/  PRMT R3, RZ, 0x654, R3 ;  /* 0x00000654ff037816 */ /* 0x000fe40000000003 */
[----:B-1----:R-:W1:Y:S01]  /*36f0*/  LDS.128 R4, [R4+0x1a0] ;  /* 0x0001a00004047984 */ /* 0x002e620000000c00 */
[----:B------:R-:W-:Y:S02]  /*3700*/  @P0 SHF.L.U32 R2, R8, 0x1f, RZ ;  /* 0x0000001f08020819 */ /* 0x000fe400000006ff */
[----:B------:R-:W-:Y:S01]  /*3710*/  SHF.L.U32 R0, R11, 0x1f, RZ ;  /* 0x0000001f0b007819 */ /* 0x000fe200000006ff */
[----:B------:R-:W-:Y:S01]  /*3720*/  @!PT LDS RZ, [RZ] ;  /* 0x00000000fffff984 */ /* 0x000fe20000000800 */
[----:B------:R-:W-:Y:S01]  /*3730*/  @!PT LDS RZ, [RZ] ;  /* 0x00000000fffff984 */ /* 0x000fe20000000800 */
[----:B------:R-:W-:Y:S01]  /*3740*/  @!PT LDS RZ, [RZ] ;  /* 0x00000000fffff984 */ /* 0x000fe20000000800 */
[----:B------:R-:W-:Y:S01]  /*3750*/  @!PT LDS RZ, [RZ] ;  /* 0x00000000fffff984 */ /* 0x000fe20000000800 */
[----:B------:R2:W-:Y:S06]  /*3760*/  MEMBAR.ALL.CTA ;  /* 0x0000000000007992 */ /* 0x0005ec0000008000 */
[----:B--2---:R-:W2:Y:S02]  /*3770*/  FENCE.VIEW.ASYNC.S ;  /* 0x00000000000073c6 */ /* 0x004ea40000000000 */
[----:B--2---:R2:W-:Y:S01]  /*3780*/  SYNCS.ARRIVE.TRANS64.RED.A1T0 RZ, [R3+URZ], RZ ;  /* 0x000000ff03ff79a7 */ /* 0x0045e200081004ff */
[----:B------:R2:W4:Y:S01]  /*3790*/  @P0 SYNCS.PHASECHK.TRANS64.TRYWAIT P2, [UR4], R2 ;  /* 0x00000002ff0005a7 */ /* 0x0005220008041104 */
[----:B-1----:R-:W-:Y:S01]  /*37a0*/  LOP3.LUT P1, RZ, R6, 0x1, RZ, 0xc0, !PT ;  /* 0x0000000106ff7812 */ /* 0x002fe2000782c0ff */
[----:B------:R-:W1:Y:S02]  /*37b0*/  SYNCS.PHASECHK.TRANS64.TRYWAIT P0, [UR9+0x160], R0 ;  /* 0x00016000ff0075a7 */ /* 0x000e640008001109 */
[----:B-12-4-:R-:W-:Y:S10]  /*37c0*/  @!P0 BRA `(.L_x_65) ;  /* 0x00000084009c8947 */ /* 0x016ff40003800000 */
.L_x_174:
[----:B------:R-:W-:Y:S01]  /*37d0*/  IADD3 R10, PT, PT, R10, 0x1, RZ ;  /* 0x000000010a0a7810 */ /* 0x000fe20007ffe0ff */
[----:B------:R-:W-:Y:S06]  /*37e0*/  BRA.U !UP3, `(.L_x_66) ;  /* 0x000000010b8c7547 */ /* 0x000fec000b800000 */
[----:B------:R-:W-:Y:S02]  /*37f0*/  ULEA UR8, UR17, UR19, 0x8 ;  /* 0x0000001311087291 */ /* 0x000fe4000f8e40ff */
[----:B------:R-:W-:Y:S01]  /*3800*/  UPLOP3.LUT UP4, UPT, UPT, UPT, UPT, 0x40, 0x4 ;  /* 0x000000000004789c */ /* 0x000fe20003f8e870 */
[----:B------:R-:W-:Y:S01]  /*3810*/  UMOV UR15, UR10 ;  /* 0x0000000a000f7c82 */ /* 0x000fe20008000000 */
[----:B------:R-:W-:Y:S01]  /*3820*/  UMOV UR14, UR5 ;  /* 0x00000005000e7c82 */ /* 0x000fe20008000000 */
[----:B------:R-:W-:-:S08]  /*3830*/  UMOV UR13, UR16 ;  /* 0x00000010000d7c82 */ /* 0x000fd00008000000 */
.L_x_69:
[----:B------:R-:W-:Y:S02]  /*3840*/  UIADD3 UR15, UPT, UPT, UR15, 0x1, URZ ;  /* 0x000000010f0f7890 */ /* 0x000fe4000fffe0ff */
[----:B--2---:R-:W-:Y:S02]  /*3850*/  ULEA UR7, UR13, UR6, 0x3 ;  /* 0x000000060d077291 */ /* 0x004fe4000f8e18ff */
[----:B------:R-:W-:Y:S01]  /*3860*/  UISETP.NE.AND UP0, UPT, UR15, URZ, UPT ;  /* 0x000000ff0f00728c */ /* 0x000fe2000bf05270 */
[----:B----4-:R-:W-:Y:S10]  /*3870*/  @P2 BRA `(.L_x_67) ;  /* 0x00000000000c2947 */ /* 0x010ff40003800000 */
[----:B-1----:R-:W-:Y:S04]  /*3880*/  SHF.L.U32 R3, R8, 0x1f, RZ ;  /* 0x0000001f08037819 */ /* 0x002fe800000006ff */
[----:B------:R-:W1:Y:S02]  /*3890*/  SYNCS.PHASECHK.TRANS64.TRYWAIT P0, [UR7], R3 ;  /* 0x00000003ff0075a7 */ /* 0x000e640008001107 */
[----:B-1----:R-:W-:Y:S05]  /*38a0*/  @!P0 BRA `(.L_x_68) ;  /* 0x00000084007c8947 */ /* 0x002fea0003800000 */
.L_x_67:
[----:B------:R-:W-:Y:S01]  /*38b0*/  UISETP.NE.AND UP1, UPT, UR14, 0x1, UPT ;  /* 0x000000010e00788c */ /* 0x000fe2000bf25270 */
[----:B------:R-:W-:Y:S01]  /*38c0*/  PLOP3.LUT P2, PT, PT, PT, PT, 0x80, 0x8 ;  /* 0x000000000008781c */ /* 0x000fe20003f4f070 */
[----:B------:R-:W-:Y:S02]  /*38d0*/  UIADD3 UR16, UPT, UPT, UR13, 0x1, URZ ;  /* 0x000000010d107890 */ /* 0x000fe4000fffe0ff */
[----:B------:R-:W-:Y:S02]  /*38e0*/  ULEA UR22, UR13, UR11, 0x9 ;  /* 0x0000000b0d167291 */ /* 0x000fe4000f8e48ff */
[----:B------:R-:W-:Y:S01]  /*38f0*/  UISETP.NE.AND UP2, UPT, UR16, 0xe, UPT ;  /* 0x0000000e1000788c */ /* 0x000fe2000bf45270 */
[----:B------:R-:W-:Y:S01]  /*3900*/  PLOP3.LUT P0, PT, PT, PT, UP1, 0x80, 0x8 ;  /* 0x000000000008781c */ /* 0x000fe20003f0f018 */
[----:B------:R-:W-:Y:S02]  /*3910*/  UIADD3 UR7, UPT, UPT, UR7, 0x70, URZ ;  /* 0x0000007007077890 */ /* 0x000fe4000fffe0ff */
[----:B------:R-:W-:Y:S02]  /*3920*/  USEL UR12, URZ, 0x1, UP2 ;  /* 0x00000001ff0c7887 */ /* 0x000fe40009000000 */
[----:B------:R-:W-:Y:S01]  /*3930*/  USEL UR16, UR16, URZ, UP2 ;  /* 0x000000ff10107287 */ /* 0x000fe20009000000 */
[----:B------:R-:W-:Y:S01]  /*3940*/  UMOV UR23, 0x40004040 ;  /* 0x4000404000177882 */ /* 0x000fe20000000000 */
[----:B------:R-:W-:Y:S02]  /*3950*/  UMOV UR25, 0x40004040 ;  /* 0x4000404000197882 */ /* 0x000fe40000000000 */
[----:B------:R-:W-:Y:S01]  /*3960*/  @UP1 ULEA UR4, UR16, UR6, 0x3 ;  /* 0x0000000610041291 */ /* 0x000fe2000f8e18ff */
[----:B------:R-:W-:Y:S01]  /*3970*/  LOP3.LUT R8, R8, UR12, RZ, 0x3c, !PT ;  /* 0x0000000c08087c12 */ /* 0x000fe2000f8e3cff */
[----:B------:R-:W-:Y:S03]  /*3980*/  UIADD3 UR14, UPT, UPT, UR14, -0x1, URZ ;  /* 0xffffffff0e0e7890 */ /* 0x000fe6000fffe0ff */
[----:B-1----:R-:W-:Y:S04]  /*3990*/  @P0 SHF.L.U32 R0, R8, 0x1f, RZ ;  /* 0x0000001f08000819 */ /* 0x002fe800000006ff */
[----:B------:R2:W4:Y:S01]  /*39a0*/  @P0 SYNCS.PHASECHK.TRANS64.TRYWAIT P2, [UR4], R0 ;  /* 0x00000000ff0005a7 */ /* 0x0005220008041104 */
[----:B------:R-:W-:Y:S03]  /*39b0*/  USHF.L.U32 UR4, UR13, 0x8, URZ ;  /* 0x000000080d047899 */ /* 0x000fe600080006ff */
[----:B------:R-:W-:Y:S01]  /*39c0*/  UMOV UR13, UR16 ;  /* 0x00000010000d7c82 */ /* 0x000fe20008000000 */
[----:B------:R-:W-:Y:S09]  /*39d0*/  UIADD3 UR24, UPT, UPT, UR18, UR4, URZ ;  /* 0x0000000412187290 */ /* 0x000ff2000fffe0ff */
[----:B------:R2:W-:Y:S01]  /*39e0*/  UTCQMMA gdesc[UR24], gdesc[UR22], tmem[UR8], tmem[UR20], idesc[UR21], UP4 ;  /* 0x00ff1416180075ea */ /* 0x0005e2000a000308 */
[----:B------:R-:W-:Y:S01]  /*39f0*/  UPLOP3.LUT UP4, UPT, UPT, UPT, UPT, 0x80, 0x8 ;  /* 0x000000000008789c */ /* 0x000fe20003f8f070 */
[----:B------:R2:W-:Y:S01]  /*3a00*/  UTCBAR [UR7], URZ ;  /* 0x000000ff070073e9 */ /* 0x0005e200080000ff */
[----:B------:R-:W-:Y:S09]  /*3a10*/  BRA.U UP0, `(.L_x_69) ;  /* 0xfffffffd00887547 */ /* 0x000ff2000b83ffff */
.L_x_66:
[----:B------:R-:W-:Y:S01]  /*3a20*/  UIADD3 UR17, UPT, UPT, UR17, 0x1, URZ ;  /* 0x0000000111117890 */ /* 0x000fe2000fffe0ff */
[C---:B------:R-:W-:Y:S01]  /*3a30*/  ISETP.NE.AND P0, PT, R10.reuse, 0x2, PT ;  /* 0x000000020a00780c */ /* 0x040fe20003f05270 */
[----:B------:R-:W-:Y:S02]  /*3a40*/  UIADD3 UR9, UPT, UPT, UR9, 0x150, URZ ;  /* 0x0000015009097890 */ /* 0x000fe4000fffe0ff */
[----:B------:R-:W-:Y:S01]  /*3a50*/  UISETP.NE.AND UP0, UPT, UR17, 0x2, UPT ;  /* 0x000000021100788c */ /* 0x000fe2000bf05270 */
[----:B-12---:R-:W-:Y:S02]  /*3a60*/  SEL R0, RZ, 0x1, P0 ;  /* 0x00000001ff007807 */ /* 0x006fe40000000000 */
[----:B------:R-:W-:Y:S01]  /*3a70*/  SEL R10, R10, RZ, P0 ;  /* 0x000000ff0a0a7207 */ /* 0x000fe20000000000 */
[----:B------:R-:W-:Y:S01]  /*3a80*/  USEL UR4, URZ, 0x1, UP0 ;  /* 0x00000001ff047887 */ /* 0x000fe20008000000 */
[----:B------:R-:W-:Y:S01]  /*3a90*/  LOP3.LUT R9, R9, R0, RZ, 0x3c, !PT ;  /* 0x0000000009097212 */ /* 0x000fe200078e3cff */
[----:B------:R-:W-:Y:S01]  /*3aa0*/  USEL UR17, UR17, URZ, UP0 ;  /* 0x000000ff11117287 */ /* 0x000fe20008000000 */
[----:B------:R1:W-:Y:S03]  /*3ab0*/  UTCBAR [UR9], URZ ;  /* 0x000000ff090073e9 */ /* 0x0003e600080000ff */
[----:B------:R-:W-:Y:S01]  /*3ac0*/  LOP3.LUT R11, R11, UR4, RZ, 0x3c, !PT ;  /* 0x000000040b0b7c12 */ /* 0x000fe2000f8e3cff */
[----:B------:R-:W-:Y:S07]  /*3ad0*/  @P1 BRA `(.L_x_70) ;  /* 0xfffffff800d81947 */ /* 0x000fee000383ffff */
[----:B------:R-:W2:Y:S01]  /*3ae0*/  S2UR UR4, SR_CgaCtaId ;  /* 0x00000000000479c3 */ /* 0x000ea20000008800 */
[----:B------:R-:W-:Y:S01]  /*3af0*/  ELECT P0, URZ, PT ;  /* 0x0000000000ff782f */ /* 0x000fe20003800000 */
[----:B------:R-:W-:Y:S01]  /*3b00*/  IMAD.MOV.U32 R0, RZ, RZ, 0x1 ;  /* 0x00000001ff007424 */ /* 0x000fe200078e00ff */
[----:B------:R-:W-:Y:S01]  /*3b10*/  UIADD3 UR6, UPT, UPT, UR6, 0x160, URZ ;  /* 0x0000016006067890 */ /* 0x000fe2000fffe0ff */
[----:B------:R-:W-:Y:S01]  /*3b20*/  SHF.L.U32 R3, R11, 0x1f, RZ ;  /* 0x0000001f0b037819 */ /* 0x000fe200000006ff */
[----:B------:R-:W-:-:S03]  /*3b30*/  UMOV UR5, 0x40 ;  /* 0x0000004000057882 */ /* 0x000fc60000000000 */
[----:B------:R-:W-:Y:S01]  /*3b40*/  UVIRTCOUNT.DEALLOC.SMPOOL 0x80 ;  /* 0x000000800000784c */ /* 0x000fe20000000000 */
[----:B--2---:R-:W-:Y:S02]  /*3b50*/  ULEA UR4, UR4, UR5, 0x18 ;  /* 0x0000000504047291 */ /* 0x004fe4000f8ec0ff */
[----:B------:R-:W-:-:S07]  /*3b60*/  ULEA UR5, UR17, UR6, 0x3 ;  /* 0x0000000611057291 */ /* 0x000fce000f8e18ff */
[----:B------:R2:W-:Y:S02]  /*3b70*/  @P0 STS.U8 [UR4+0x1c], R0 ;  /* 0x00001c00ff000988 */ /* 0x0005e40008000004 */
[----:B------:R-:W3:Y:S02]  /*3b80*/  SYNCS.PHASECHK.TRANS64.TRYWAIT P0, [UR5], R3 ;  /* 0x00000003ff0075a7 */ /* 0x000ee40008001105 */
[----:B--23--:R-:W-:Y:S05]  /*3b90*/  @!P0 BRA `(.L_x_71) ;  /* 0x0000008000d88947 */ /* 0x00cfea0003800000 */
.L_x_177:
[----:B------:R-:W-:-:S04]  /*3ba0*/  UIADD3 UR7, UPT, UPT, UR17, 0x1, URZ ;  /* 0x0000000111077890 */ /* 0x000fc8000fffe0ff */
[----:B------:R-:W-:-:S04]  /*3bb0*/  UISETP.NE.AND UP0, UPT, UR7, 0x2, UPT ;  /* 0x000000020700788c */ /* 0x000fc8000bf05270 */
[----:B------:R-:W-:Y:S02]  /*3bc0*/  USEL UR5, URZ, 0x1, UP0 ;  /* 0x00000001ff057887 */ /* 0x000fe40008000000 */
[----:B------:R-:W-:-:S04]  /*3bd0*/  USEL UR7, UR7, URZ, UP0 ;  /* 0x000000ff07077287 */ /* 0x000fc80008000000 */
[----:B------:R-:W-:Y:S01]  /*3be0*/  ULEA UR7, UR7, UR6, 0x3 ;  /* 0x0000000607077291 */ /* 0x000fe2000f8e18ff */
[----:B--2---:R-:W-:-:S04]  /*3bf0*/  LOP3.LUT R3, R11, UR5, RZ, 0x3c, !PT ;  /* 0x000000050b037c12 */ /* 0x004fc8000f8e3cff */
[----:B------:R-:W-:-:S04]  /*3c00*/  SHF.L.U32 R3, R3, 0x1f, RZ ;  /* 0x0000001f03037819 */ /* 0x000fc800000006ff */
[----:B------:R-:W2:Y:S02]  /*3c10*/  SYNCS.PHASECHK.TRANS64.TRYWAIT P0, [UR7], R3 ;  /* 0x00000003ff0075a7 */ /* 0x000ea40008001107 */
[----:B--2---:R-:W-:Y:S05]  /*3c20*/  @!P0 BRA `(.L_x_72) ;  /* 0x0000008000cc8947 */ /* 0x004fea0003800000 */
.L_x_179:
[----:B------:R-:W-:Y:S01]  /*3c30*/  NOP ;  /* 0x0000000000007918 */ /* 0x000fe20000000000 */
[----:B--2---:R-:W2:Y:S01]  /*3c40*/  LDS R0, [UR4+0x14] ;  /* 0x00001404ff007984 */ /* 0x004ea20008000800 */
[----:B------:R-:W-:Y:S01]  /*3c50*/  ULOP3.LUT UR6, UR19, 0xffff, URZ, 0xc0, !UPT ;  /* 0x0000ffff13067892 */ /* 0x000fe2000f8ec0ff */
[----:B------:R-:W-:Y:S01]  /*3c60*/  UMOV UR8, 0xffff ;  /* 0x0000ffff00087882 */ /* 0x000fe20000000000 */
[----:B------:R-:W-:Y:S02]  /*3c70*/  UMOV UR5, 0x1 ;  /* 0x0000000100057882 */ /* 0x000fe40000000000 */
[----:B------:R-:W-:-:S04]  /*3c80*/  USHF.R.U32.HI UR6, URZ, 0x5, UR6 ;  /* 0x00000005ff067899 */ /* 0x000fc80008011606 */
[----:B------:R-:W-:Y:S02]  /*3c90*/  USHF.L.U32 UR8, UR8, UR6, URZ ;  /* 0x0000000608087299 */ /* 0x000fe400080006ff */
[----:B------:R-:W-:-:S04]  /*3ca0*/  USHF.L.U32 UR5, UR5, UR6, URZ ;  /* 0x0000000605057299 */ /* 0x000fc800080006ff */
[----:B--2---:R-:W-:-:S04]  /*3cb0*/  LOP3.LUT R0, R0, UR8, RZ, 0xc0, !PT ;  /* 0x0000000800007c12 */ /* 0x004fc8000f8ec0ff */
[----:B------:R-:W-:-:S13]  /*3cc0*/  ISETP.NE.AND P0, PT, R0, UR8, PT ;  /* 0x0000000800007c0c */ /* 0x000fda000bf05270 */
[----:B------:R-:W-:Y:S05]  /*3cd0*/  @P0 BRA `(.L_x_73) ;  /* 0x0000000000580947 */ /* 0x000fea0003800000 */
[----:B------:R-:W2:Y:S02]  /*3ce0*/  LDS R0, [UR4+0x18] ;  /* 0x00001804ff007984 */ /* 0x000ea40008000800 */
[----:B--2---:R-:W-:-:S04]  /*3cf0*/  LOP3.LUT R0, R0, UR5, RZ, 0xc0, !PT ;  /* 0x0000000500007c12 */ /* 0x004fc8000f8ec0ff */
[----:B------:R-:W-:-:S13]  /*3d00*/  ISETP.NE.AND P0, PT, R0, UR5, PT ;  /* 0x0000000500007c0c */ /* 0x000fda000bf05270 */
[----:B------:R-:W-:Y:S05]  /*3d10*/  @P0 BRA `(.L_x_74) ;  /* 0x00000000003c0947 */ /* 0x000fea0003800000 */
[----:B------:R-:W2:Y:S01]  /*3d20*/  S2R R2, SR_LANEID ;  /* 0x0000000000027919 */ /* 0x000ea20000000000 */
[----:B------:R-:W-:Y:S01]  /*3d30*/  ULOP3.LUT UR8, URZ, UR8, URZ, 0x33, !UPT ;  /* 0x00000008ff087292 */ /* 0x000fe2000f8e33ff */
[----:B------:R-:W-:Y:S01]  /*3d40*/  LOP3.LUT R4, RZ, UR5, RZ, 0x33, !PT ;  /* 0x00000005ff047c12 */ /* 0x000fe2000f8e33ff */
[----:B------:R-:W-:Y:S02]  /*3d50*/  VOTEU.ANY UR7, UPT, PT ;  /* 0x0000000000077886 */ /* 0x000fe400038e0100 */
[----:B------:R-:W-:Y:S01]  /*3d60*/  UFLO.U32 UR7, UR7 ;  /* 0x00000007000772bd */ /* 0x000fe200080e0000 */
[----:B------:R-:W3:Y:S01]  /*3d70*/  REDUX UR5, R4 ;  /* 0x00000000040573c4 */ /* 0x000ee20000000000 */
[----:B------:R-:W-:-:S06]  /*3d80*/  IMAD.U32 R0, RZ, RZ, UR8 ;  /* 0x00000008ff007e24 */ /* 0x000fcc000f8e00ff */
[----:B------:R1:W-:Y:S01]  /*3d90*/  UTCATOMSWS.AND URZ, UR8 ;  /* 0x0000000800ff79e3 */ /* 0x0003e20008000000 */
[----:B------:R-:W4:Y:S01]  /*3da0*/  REDUX UR6, R0 ;  /* 0x00000000000673c4 */ /* 0x000f220000000000 */
[----:B--2---:R-:W-:Y:S01]  /*3db0*/  ISETP.EQ.U32.AND P0, PT, R2, UR7, PT ;  /* 0x0000000702007c0c */ /* 0x004fe2000bf02070 */
[----:B---3--:R-:W-:Y:S01]  /*3dc0*/  IMAD.U32 R2, RZ, RZ, UR5 ;  /* 0x00000005ff027e24 */ /* 0x008fe2000f8e00ff */
[----:B----4-:R-:W-:-:S11]  /*3dd0*/  MOV R3, UR6 ;  /* 0x0000000600037c02 */ /* 0x010fd60008000f00 */
[----:B------:R1:W-:Y:S04]  /*3de0*/  @P0 ATOMS.AND RZ, [UR4+0x14], R3 ;  /* 0x00001403ffff098c */ /* 0x0003e8000a800004 */
[----:B------:R1:W-:Y:S01]  /*3df0*/  @P0 ATOMS.AND RZ, [UR4+0x18], R2 ;  /* 0x00001802ffff098c */ /* 0x0003e2000a800004 */
[----:B------:R-:W-:Y:S05]  /*3e00*/  BRA `(.L_x_75) ;  /* 0x0000000000147947 */ /* 0x000fea0003800000 */
.L_x_74:
[----:B------:R-:W-:Y:S02]  /*3e10*/  MOV R2, 0x3e30 ;  /* 0x00003e3000027802 */ /* 0x000fe40000000f00 */
[----:B-1--45:R-:W-:Y:S05]  /*3e20*/  CALL.REL.NOINC `($__internal_0_$__cuda_sm10x_tcgen05_guardrail_trap_col_being_dealloced_not_returned_by_alloc) ;  /* 0x0000008400b07944 */ /* 0x032fea0003c00000 */
[----:B------:R-:W-:Y:S05]  /*3e30*/  BRA `(.L_x_75) ;  /* 0x0000000000087947 */ /* 0x000fea0003800000 */
.L_x_73:
[----:B------:R-:W-:Y:S02]  /*3e40*/  MOV R2, 0x3e60 ;  /* 0x00003e6000027802 */ /* 0x000fe40000000f00 */
[----:B-1--45:R-:W-:Y:S05]  /*3e50*/  CALL.REL.NOINC `($__internal_2_$__cuda_sm10x_tcgen05_guardrail_trap_unallocated_columns_being_dealloced) ;  /* 0x0000008400bc7944 */ /* 0x032fea0003c00000 */
.L_x_75:
[----:B------:R-:W-:Y:S01]  /*3e60*/  NOP ;  /* 0x0000000000007918 */ /* 0x000fe20000000000 */
[----:B-1----:R-:W-:Y:S05]  /*3e70*/  EXIT ;  /* 0x000000000000794d */ /* 0x002fea0003800000 */
.L_x_59:
[----:B------:R-:W-:-:S09]  /*3e80*/  UISETP.NE.OR UP2, UPT, UR8, 0x3, !UP2 ;  /* 0x000000030800788c */ /* 0x000fd2000d745670 */
[----:B------:R-:W-:Y:S05]  /*3e90*/  BRA.U UP2, `(.L_x_76) ;  /* 0x0000001102147547 */ /* 0x000fea000b800000 */
[----:B------:R-:W1:Y:S01]  /*3ea0*/  LDC R0, c[0x0][0xb30] ;  /* 0x0002cc00ff007b82 */ /* 0x000e620000000800 */
[----:B------:R-:W2:Y:S01]  /*3eb0*/  LDCU.64 UR8, c[0x0][0x888] ;  /* 0x00011100ff0877ac */ /* 0x000ea20008000a00 */
[----:B------:R-:W-:Y:S02]  /*3ec0*/  HFMA2 R29, -RZ, RZ, 0, 0 ;  /* 0x00000000ff1d7431 */ /* 0x000fe400000001ff */
[----:B------:R-:W-:Y:S01]  /*3ed0*/  IMAD.MOV.U32 R31, RZ, RZ, 0x1 ;  /* 0x00000001ff1f7424 */ /* 0x000fe200078e00ff */
[----:B------:R-:W-:Y:S01]  /*3ee0*/  MOV R23, 0x2000 ;  /* 0x0000200000177802 */ /* 0x000fe20000000f00 */
[----:B------:R-:W4:Y:S01]  /*3ef0*/  LDCU.64 UR4, c[0x0][0x890] ;  /* 0x00011200ff0477ac */ /* 0x000f220008000a00 */
[----:B------:R-:W-:Y:S01]  /*3f00*/  IMAD.MOV.U32 R30, RZ, RZ, RZ ;  /* 0x000000ffff1e7224 */ /* 0x000fe200078e00ff */
[----:B------:R-:W3:Y:S01]  /*3f10*/  LDC R19, c[0x0][0x370] ;  /* 0x0000dc00ff137b82 */ /* 0x000ee20000000800 */
[----:B------:R-:W-:Y:S01]  /*3f20*/  UMOV UR7, 0x400 ;  /* 0x0000040000077882 */ /* 0x000fe20000000000 */
[----:B------:R-:W-:-:S02]  /*3f30*/  UPLOP3.LUT UP1, UPT, UPT, UPT, UPT, 0x40, 0x4 ;  /* 0x000000000004789c */ /* 0x000fc40003f2e870 */
[----:B------:R-:W-:-:S04]  /*3f40*/  ULEA UR7, UR37, UR7, 0x18 ;  /* 0x0000000725077291 */ /* 0x000fc8000f8ec0ff */
[----:B------:R-:W3:Y:S01]  /*3f50*/  LDC R2, c[0x0][0xb0c] ;  /* 0x0002c300ff027b82 */ /* 0x000ee20000000800 */
[----:B------:R-:W-:Y:S02]  /*3f60*/  UIADD3 UR13, UPT, UPT, UR7, 0xf8, URZ ;  /* 0x000000f8070d7890 */ /* 0x000fe4000fffe0ff */
[----:B--2---:R-:W-:Y:S02]  /*3f70*/  UISETP.NE.U32.AND UP2, UPT, UR8, URZ, UPT ;  /* 0x000000ff0800728c */ /* 0x004fe4000bf45070 */
[----:B------:R-:W-:Y:S02]  /*3f80*/  UIADD3 UR33, UPT, UPT, UR7, 0xe0, URZ ;  /* 0x000000e007217890 */ /* 0x000fe4000fffe0ff */
[----:B----4-:R-:W-:Y:S01]  /*3f90*/  UISETP.NE.U32.AND UP3, UPT, UR4, URZ, UPT ;  /* 0x000000ff0400728c */ /* 0x010fe2000bf65070 */
[----:B------:R-:W2:Y:S01]  /*3fa0*/  LDC R18, c[0x0][0xb20] ;  /* 0x0002c800ff127b82 */ /* 0x000ea20000000800 */
[----:B-1----:R-:W-:Y:S01]  /*3fb0*/  ISETP.NE.AND P1, PT, R0, 0x1, PT ;  /* 0x000000010000780c */ /* 0x002fe20003f25270 */
[----:B------:R-:W-:-:S02]  /*3fc0*/  UISETP.NE.AND.EX UP2, UPT, UR9, URZ, UPT, UP2 ;  /* 0x000000ff0900728c */ /* 0x000fc4000bf45320 */
[----:B------:R-:W-:Y:S02]  /*3fd0*/  UIADD3 UR25, UPT, UPT, UR7, 0xe8, URZ ;  /* 0x000000e807197890 */ /* 0x000fe4000fffe0ff */
[----:B------:R-:W-:Y:S02]  /*3fe0*/  UIADD3 UR17, UPT, UPT, UR7, 0xf0, URZ ;  /* 0x000000f007117890 */ /* 0x000fe4000fffe0ff */
[----:B------:R-:W1:Y:S01]  /*3ff0*/  LDC.64 R32, c[0x0][0x348] ;  /* 0x0000d200ff207b82 */ /* 0x000e620000000a00 */
[----:B------:R-:W-:Y:S02]  /*4000*/  UPRMT UR13, UR37, 0x654, UR13 ;  /* 0x00000654250d7896 */ /* 0x000fe4000800000d */
[----:B------:R-:W-:-:S05]  /*4010*/  UISETP.NE.AND.EX UP3, UPT, UR5, URZ, UPT, UP3 ;  /* 0x000000ff0500728c */ /* 0x000fca000bf65330 */
[----:B------:R-:W4:Y:S08]  /*4020*/  LDC.64 R16, c[0x0][0xb10] ;  /* 0x0002c400ff107b82 */ /* 0x000f300000000a00 */
[----:B------:R-:W1:Y:S08]  /*4030*/  LDC.64 R6, c[0x0][0xb18] ;  /* 0x0002c600ff067b82 */ /* 0x000e700000000a00 */
[----:B------:R-:W1:Y:S08]  /*4040*/  LDC.64 R4, c[0x0][0xb28] ;  /* 0x0002ca00ff047b82 */ /* 0x000e700000000a00 */
[----:B--23--:R-:W1:Y:S02]  /*4050*/  LDC R22, c[0x0][0x374] ;  /* 0x0000dd00ff167b82 */ /* 0x00ce640000000800 */
.L_x_87:
[C---:B------:R-:W-:Y:S02]  /*4060*/  LEA R0, R30.reuse, UR7, 0x3 ;  /* 0x000000071e007c11 */ /* 0x040fe4000f8e18ff */
[----:B------:R-:W-:Y:S02]  /*4070*/  SHF.L.U32 R3, R29, 0x1f, RZ ;  /* 0x0000001f1d037819 */ /* 0x000fe400000006ff */
[----:B------:R-:W-:Y:S02]  /*4080*/  LEA R24, R30, UR7, 0x4 ;  /* 0x000000071e187c11 */ /* 0x000fe4000f8e20ff */
[----:B--2---:R-:W2:Y:S02]  /*4090*/  SYNCS.PHASECHK.TRANS64.TRYWAIT P0, [R0+URZ+0x130], R3 ;  /* 0x00013003000075a7 */ /* 0x004ea400080011ff */
[----:B--2---:R-:W-:Y:S05]  /*40a0*/  @!P0 BRA `(.L_x_77) ;  /* 0x0000007c00c48947 */ /* 0x004fea0003800000 */
.L_x_180:
[----:B------:R-:W-:Y:S01]  /*40b0*/  ISETP.GE.AND P0, PT, R72, 0x1, PT ;  /* 0x000000014800780c */ /* 0x000fe20003f06270 */
[----:B------:R-:W3:Y:S01]  /*40c0*/  LDS.128 R24, [R24+0x1a0] ;  /* 0x0001a00018187984 */ /* 0x000ee20000000c00 */
[----:B--2---:R-:W-:Y:S01]  /*40d0*/  VIADD R0, R0, 0x140 ;  /* 0x0000014000007836 */ /* 0x004fe20000000000 */
[----:B------:R-:W-:Y:S01]  /*40e0*/  @!PT LDS RZ, [RZ] ;  /* 0x00000000fffff984 */ /* 0x000fe20000000800 */
[----:B------:R-:W-:Y:S01]  /*40f0*/  @!PT LDS RZ, [RZ] ;  /* 0x00000000fffff984 */ /* 0x000fe20000000800 */
[----:B------:R-:W-:Y:S01]  /*4100*/  @!PT LDS RZ, [RZ] ;  /* 0x00000000fffff984 */ /* 0x000fe20000000800 */
[----:B------:R-:W-:Y:S01]  /*4110*/  @!PT LDS RZ, [RZ] ;  /* 0x00000000fffff984 */ /* 0x000fe20000000800 */
[----:B------:R2:W-:Y:S06]  /*4120*/  MEMBAR.ALL.CTA ;  /* 0x0000000000007992 */ /* 0x0005ec0000008000 */
[----:B--2---:R-:W2:Y:S01]  /*4130*/  FENCE.VIEW.ASYNC.S ;  /* 0x00000000000073c6 */ /* 0x004ea20000000000 */
[----:B------:R-:W-:Y:S04]  /*4140*/  PRMT R0, RZ, 0x654, R0 ;  /* 0x00000654ff007816 */ /* 0x000fe80000000000 */
[----:B--2---:R2:W-:Y:S01]  /*4150*/  SYNCS.ARRIVE.TRANS64.RED.A1T0 RZ, [R0+URZ], RZ ;  /* 0x000000ff00ff79a7 */ /* 0x0045e200081004ff */
[----:B---3--:R-:W-:Y:S11]  /*4160*/  LOP3.LUT P3, RZ, R26, 0x1, RZ, 0xc0, !PT ;  /* 0x000000011aff7812 */ /* 0x008ff6000786c0ff */
[----:B------:R-:W-:Y:S02]  /*4170*/  @!UPT UIADD3 URZ, UPT, UPT, URZ, URZ, URZ ;  /* 0x000000fffffff290 */ /* 0x000fe4000fffe0ff */
[----:B------:R-:W-:Y:S02]  /*4180*/  @P3 MOV R13, R24 ;  /* 0x00000018000d3202 */ /* 0x000fe40000000f00 */
[----:B------:R-:W-:Y:S01]  /*4190*/  @P3 LOP3.LUT R8, R25, 0xffff, RZ, 0xc0, !PT ;  /* 0x0000ffff19083812 */ /* 0x000fe200078ec0ff */
[----:B--2---:R-:W-:Y:S06]  /*41a0*/  @!P0 BRA `(.L_x_78) ;  /* 0x0000000000a48947 */ /* 0x004fec0003800000 */
[----:B-1----:R-:W-:Y:S01]  /*41b0*/  IMAD.HI.U32 R35, R22, R7, RZ ;  /* 0x0000000716237227 */ /* 0x002fe200078e00ff */
[----:B------:R-:W-:Y:S02]  /*41c0*/  ISETP.NE.AND P0, PT, R6, 0x1, PT ;  /* 0x000000010600780c */ /* 0x000fe40003f05270 */
[----:B------:R-:W-:Y:S01]  /*41d0*/  ISETP.NE.AND P2, PT, R72, 0x1, PT ;  /* 0x000000014800780c */ /* 0x000fe20003f45270 */
[----:B----4-:R-:W-:Y:S01]  /*41e0*/  IMAD.HI.U32 R34, R19, R16, RZ ;  /* 0x0000001013227227 */ /* 0x010fe200078e00ff */
[----:B------:R-:W-:Y:S02]  /*41f0*/  SHF.R.U32.HI R35, RZ, R18, R35 ;  /* 0x00000012ff237219 */ /* 0x000fe40000011623 */
[----:B------:R-:W-:Y:S01]  /*4200*/  ISETP.NE.AND P4, PT, R2, 0x1, PT ;  /* 0x000000010200780c */ /* 0x000fe20003f85270 */
[----:B------:R-:W-:Y:S01]  /*4210*/  IMAD.HI.U32 R36, R13, R16, RZ ;  /* 0x000000100d247227 */ /* 0x000fe200078e00ff */
[----:B------:R-:W-:Y:S02]  /*4220*/  SHF.R.U32.HI R34, RZ, R17, R34 ;  /* 0x00000011ff227219 */ /* 0x000fe40000011622 */
[----:B------:R-:W-:Y:S01]  /*4230*/  SEL R3, R22, R35, !P0 ;  /* 0x0000002316037207 */ /* 0x000fe20004000000 */
[C---:B------:R-:W-:Y:S01]  /*4240*/  IMAD.HI.U32 R35, R8.reuse, R7, RZ ;  /* 0x0000000708237227 */ /* 0x040fe200078e00ff */
[----:B------:R-:W-:Y:S02]  /*4250*/  SEL R11, R19, R34, !P4 ;  /* 0x00000022130b7207 */ /* 0x000fe40006000000 */
[----:B------:R-:W-:Y:S01]  /*4260*/  SHF.R.U32.HI R36, RZ, R17, R36 ;  /* 0x00000011ff247219 */ /* 0x000fe20000011624 */
[----:B------:R-:W-:Y:S01]  /*4270*/  IMAD.HI.U32 R38, R3, R4, RZ ;  /* 0x0000000403267227 */ /* 0x000fe200078e00ff */
[----:B------:R-:W-:Y:S03]  /*4280*/  SHF.R.U32.HI R35, RZ, R18, R35 ;  /* 0x00000012ff237219 */ /* 0x000fe60000011623 */
[----:B------:R-:W-:Y:S01]  /*4290*/  IMAD.HI.U32 R34, R11, R4, RZ ;  /* 0x000000040b227227 */ /* 0x000fe200078e00ff */
[----:B------:R-:W-:Y:S02]  /*42a0*/  @P2 SHF.R.U32.HI R3, RZ, R5, R38 ;  /* 0x00000005ff032219 */ /* 0x000fe40000011626 */
[----:B------:R-:W-:Y:S02]  /*42b0*/  SEL R9, R8, R35, !P0 ;  /* 0x0000002308097207 */ /* 0x000fe40004000000 */
[----:B------:R-:W-:Y:S01]  /*42c0*/  @P2 SHF.R.U32.HI R11, RZ, R5, R34 ;  /* 0x00000005ff0b2219 */ /* 0x000fe20000011622 */
[C---:B------:R-:W-:Y:S01]  /*42d0*/  IMAD R10, R72.reuse, R3, RZ ;  /* 0x00000003480a7224 */ /* 0x040fe200078e02ff */
[----:B------:R-:W-:Y:S01]  /*42e0*/  SEL R3, R13, R36, !P4 ;  /* 0x000000240d037207 */ /* 0x000fe20006000000 */
[C---:B------:R-:W-:Y:S03]  /*42f0*/  IMAD.HI.U32 R14, R9.reuse, R4, RZ ;  /* 0x00000004090e7227 */ /* 0x040fe600078e00ff */
[----:B------:R-:W-:Y:S01]  /*4300*/  ISETP.GE.AND P0, PT, R9, R10, PT ;  /* 0x0000000a0900720c */ /* 0x000fe20003f06270 */
[C---:B------:R-:W-:Y:S01]  /*4310*/  IMAD R12, R72.reuse, R11, RZ ;  /* 0x0000000b480c7224 */ /* 0x040fe200078e02ff */
[-C--:B------:R-:W-:Y:S04]  /*4320*/  SHF.R.U32.HI R14, RZ, R5.reuse, R14 ;  /* 0x00000005ff0e7219 */ /* 0x080fe8000001160e */
[----:B------:R-:W-:Y:S02]  /*4330*/  ISETP.GE.OR P0, PT, R3, R12, P0 ;  /* 0x0000000c0300720c */ /* 0x000fe40000706670 */
[----:B------:R-:W-:Y:S05]  /*4340*/  SEL R15, R9, R14, !P2 ;  /* 0x0000000e090f7207 */ /* 0x000fea0005000000 */
[----:B------:R-:W-:Y:S04]  /*4350*/  IMAD.MOV R14, RZ, RZ, -R15 ;  /* 0x000000ffff0e7224 */ /* 0x000fe800078e0a0f */
[----:B------:R-:W-:Y:S02]  /*4360*/  IMAD R14, R72, R14, R9 ;  /* 0x0000000e480e7224 */ /* 0x000fe400078e0209 */
[C---:B------:R-:W-:Y:S05]  /*4370*/  @!P0 IMAD.HI.U32 R10, R3.reuse, R4, RZ ;  /* 0x00000004030a8227 */ /* 0x040fea00078e00ff */
[----:B------:R-:W-:Y:S04]  /*4380*/  @!P0 SHF.R.U32.HI R10, RZ, R5, R10 ;  /* 0x00000005ff0a8219 */ /* 0x000fe8000001160a */
[----:B------:R-:W-:Y:S01]  /*4390*/  @!P0 SEL R0, R3, R10, !P2 ;  /* 0x0000000a03008207 */ /* 0x000fe20005000000 */
[----:B------:R-:W-:Y:S03]  /*43a0*/  IMAD.MOV R10, RZ, RZ, -R3 ;  /* 0x000000ffff0a7224 */ /* 0x000fe600078e0a03 */
[----:B------:R-:W-:Y:S01]  /*43b0*/  @!P0 IADD3 R15, PT, PT, R15, -R0, RZ ;  /* 0x800000000f0f8210 */ /* 0x000fe20007ffe0ff */
[----:B------:R-:W-:Y:S01]  /*43c0*/  @!P0 IMAD R0, R11, R14, R0 ;  /* 0x0000000e0b008224 */ /* 0x000fe200078e0200 */
[----:B------:R-:W-:Y:S01]  /*43d0*/  IADD3 R11, PT, PT, -R9, RZ, RZ ;  /* 0x000000ff090b7210 */ /* 0x000fe20007ffe1ff */
[----:B------:R-:W-:Y:S02]  /*43e0*/  IMAD R13, R2, R10, R13 ;  /* 0x0000000a020d7224 */ /* 0x000fe400078e020d */
[----:B------:R-:W-:Y:S02]  /*43f0*/  @!P0 IMAD R9, R15, R72, R3 ;  /* 0x000000480f098224 */ /* 0x000fe400078e0203 */
[----:B------:R-:W-:Y:S02]  /*4400*/  @!P0 IMAD.MOV.U32 R3, RZ, RZ, R0 ;  /* 0x000000ffff038224 */ /* 0x000fe400078e0000 */
[----:B------:R-:W-:Y:S02]  /*4410*/  IMAD R8, R6, R11, R8 ;  /* 0x0000000b06087224 */ /* 0x000fe400078e0208 */
[----:B------:R-:W-:Y:S02]  /*4420*/  IMAD R13, R3, R2, R13 ;  /* 0x00000002030d7224 */ /* 0x000fe400078e020d */
[----:B------:R-:W-:Y:S02]  /*4430*/  IMAD R8, R9, R6, R8 ;  /* 0x0000000609087224 */ /* 0x000fe400078e0208 */
.L_x_78:
[----:B------:R-:W-:Y:S05]  /*4440*/  BRA.U UP1, `(.L_x_79) ;  /* 0x0000000101107547 */ /* 0x000fea000b800000 */
[----:B------:R-:W-:Y:S04]  /*4450*/  MOV R0, UR6 ;  /* 0x0000000600007c02 */ /* 0x000fe80008000f00 */
[----:B------:R-:W-:Y:S04]  /*4460*/  SHF.L.U32 R3, R0, 0x1f, RZ ;  /* 0x0000001f00037819 */ /* 0x000fe800000006ff */
[----:B------:R-:W2:Y:S02]  /*4470*/  SYNCS.PHASECHK.TRANS64.TRYWAIT P0, [UR7+0x128], R3 ;  /* 0x00012803ff0075a7 */ /* 0x000ea40008001107 */
[----:B--2---:R-:W-:Y:S05]  /*4480*/  @!P0 BRA `(.L_x_80) ;  /* 0x0000007800e08947 */ /* 0x004fea0003800000 */
.L_x_79:
[----:B------:R-:W-:Y:S02]  /*4490*/  R2UR UR35, R21 ;  /* 0x00000000152372ca */ /* 0x000fe400000e0000 */
[----:B------:R-:W-:Y:S02]  /*44a0*/  R2UR UR34, R20 ;  /* 0x00000000142272ca */ /* 0x000fe400000e0000 */
[----:B------:R-:W-:Y:S02]  /*44b0*/  ISETP.NE.U32.AND P2, PT, RZ, UR4, PT ;  /* 0x00000004ff007c0c */ /* 0x000fe4000bf45070 */
[----:B------:R-:W-:Y:S02]  /*44c0*/  SHF.L.U32 R12, R31, 0x1f, RZ ;  /* 0x0000001f1f0c7819 */ /* 0x000fe400000006ff */
[----:B------:R-:W-:Y:S05]  /*44d0*/  ISETP.NE.AND.EX P2, PT, RZ, UR5, PT, P2 ;  /* 0x00000005ff007c0c */ /* 0x000fea000bf45320 */
[----:B------:R-:W-:Y:S02]  /*44e0*/  USHF.L.U32 UR35, UR35, 0x7, URZ ;  /* 0x0000000723237899 */ /* 0x000fe400080006ff */
[----:B------:R-:W-:Y:S01]  /*44f0*/  USHF.L.U32 UR34, UR34, 0x8, URZ ;  /* 0x0000000822227899 */ /* 0x000fe200080006ff */
[----:B------:R-:W-:Y:S11]  /*4500*/  BRA.U !UP3, `(.L_x_81) ;  /* 0x000000010b347547 */ /* 0x000ff6000b800000 */
[----:B------:R-:W-:Y:S01]  /*4510*/  UPLOP3.LUT UP0, UPT, UPT, UPT, UP2, 0x80, 0x8 ;  /* 0x000000000008789c */ /* 0x000fe20003f0f020 */
[----:B--2---:R-:W-:Y:S02]  /*4520*/  HFMA2 R0, -RZ, RZ, 0, 5.9604644775390625e-08 ;  /* 0x00000001ff007431 */ /* 0x004fe400000001ff */
[----:B------:R-:W-:Y:S03]  /*4530*/  IMAD.MOV.U32 R171, RZ, RZ, 0x1 ;  /* 0x00000001ffab7424 */ /* 0x000fe600078e00ff */
[----:B------:R-:W-:Y:S05]  /*4540*/  PLOP3.LUT P0, PT, PT, PT, UP0, 0x80, 0x8 ;  /* 0x000000000008781c */ /* 0x000fea0003f0f008 */
[----:B------:R-:W2:Y:S01]  /*4550*/  @UP0 LDCU.64 UR10, c[0x0][0x888] ;  /* 0x00011100ff0a07ac */ /* 0x000ea20008000a00 */
[----:B------:R-:W-:Y:S07]  /*4560*/  @UP0 UIMAD UR8, UR36, UR4, URZ ;  /* 0x00000004240802a4 */ /* 0x000fee000f8e02ff */
[----:B------:R-:W-:Y:S01]  /*4570*/  @!P0 PRMT R171, R0, 0x7610, R171 ;  /* 0x0000761000ab8816 */ /* 0x000fe200000000ab */
[----:B--2---:R-:W-:Y:S03]  /*4580*/  @UP0 UIMAD.WIDE UR10, UR8, 0x4, UR10 ;  /* 0x00000004080a08a5 */ /* 0x004fe6000f8e020a */
[----:B------:R-:W2:Y:S03]  /*4590*/  @!UP0 LDCU UR8, c[0x0][0x880] ;  /* 0x00011000ff0887ac */ /* 0x000ea60008000800 */
[----:B------:R-:W-:Y:S01]  /*45a0*/  IMAD.U32 R10, RZ, RZ, UR10 ;  /* 0x0000000aff0a7e24 */ /* 0x000fe2000f8e00ff */
[----:B------:R-:W-:Y:S05]  /*45b0*/  MOV R11, UR11 ;  /* 0x0000000b000b7c02 */ /* 0x000fea0008000f00 */
[----:B-----5:R3:W5:Y:S02]  /*45c0*/  @P0 LDG.E R81, desc[UR46][R10.64] ;  /* 0x0000002e0a510981 */ /* 0x020764000c1e1900 */
[----:B--23--:R-:W-:Y:S07]  /*45d0*/  @!P0 IMAD.U32 R81, RZ, RZ, UR8 ;  /* 0x00000008ff518e24 */ /* 0x00cfee000f8e00ff */
.L_x_81:
[----:B-----5:R-:W-:Y:S01]  /*45e0*/  @!P2 FSETP.EQ.AND P0, PT, R81, RZ, PT ;  /* 0x000000ff5100a20b */ /* 0x020fe20003f02000 */
[----:B------:R-:W-:Y:S01]  /*45f0*/  @!UPT UIADD3 URZ, UPT, UPT, URZ, URZ, URZ ;  /* 0x000000fffffff290 */ /* 0x000fe2000fffe0ff */
[----:B------:R-:W-:Y:S11]  /*4600*/  @!P2 BRA `(.L_x_82) ;  /* 0x000000000014a947 */ /* 0x000ff60003800000 */
[----:B------:R-:W-:Y:S02]  /*4610*/  LOP3.LUT P2, RZ, R171, 0xff, RZ, 0xc0, !PT ;  /* 0x000000ffabff7812 */ /* 0x000fe4000784c0ff */
[----:B------:R-:W-:Y:S04]  /*4620*/  PLOP3.LUT P0, PT, PT, PT, UP0, 0x80, 0x8 ;  /* 0x000000000008781c */ /* 0x000fe80003f0f008 */
[----:B------:R-:W-:Y:S07]  /*4630*/  PLOP3.LUT P0, PT, P0, PT, PT, 0x8, 0x80 ;  /* 0x000000000080781c */ /* 0x000fee000070e170 */
[----:B------:R-:W-:Y:S11]  /*4640*/  @P2 FSETP.EQ.AND P0, PT, R81, RZ, PT ;  /* 0x000000ff5100220b */ /* 0x000ff60003f02000 */
[----:B------:R-:W-:Y:S02]  /*4650*/  @!UPT UIADD3 URZ, UPT, UPT, URZ, URZ, URZ ;  /* 0x000000fffffff290 */ /* 0x000fe4000fffe0ff */
.L_x_82:
[----:B------:R-:W3:Y:S01]  /*4660*/  SYNCS.PHASECHK.TRANS64.TRYWAIT P2, [UR7+0x100], R12 ;  /* 0x0001000cff0075a7 */ /* 0x000ee20008041107 */
[----:B------:R-:W-:Y:S04]  /*4670*/  ELECT P4, URZ, PT ;  /* 0x0000000000ff782f */ /* 0x000fe80003880000 */
[----:B------:R-:W-:Y:S11]  /*4680*/  PLOP3.LUT P4, PT, P0, P4, PT, 0xf2, 0x2f ;  /* 0x00000000002f781c */ /* 0x000ff60000789e72 */
[----:B------:R-:W-:Y:S02]  /*4690*/  @!UPT UIADD3 URZ, UPT, UPT, URZ, URZ, URZ ;  /* 0x000000fffffff290 */ /* 0x000fe4000fffe0ff */
[----:B-1----:R-:W-:Y:S05]  /*46a0*/  @!P4 IADD3 R9, P0, PT, R32, 0x580, RZ ;  /* 0x000005802009c810 */ /* 0x002fea0007f1e0ff */
[----:B--2---:R-:W-:Y:S01]  /*46b0*/  @!P4 IMAD.X R0, RZ, RZ, R33, P0 ;  /* 0x000000ffff00c224 */ /* 0x004fe200000e0621 */
[----:B---3--:R-:W-:Y:S07]  /*46c0*/  @!P2 BRA `(.L_x_83) ;  /* 0x000000780068a947 */ /* 0x008fee0003800000 */
.L_x_183:
[----:B------:R-:W-:Y:S01]  /*46d0*/  @!P4 R2UR UR8, R0 ;  /* 0x000000000008c2ca */ /* 0x000fe200000e0000 */
[----:B------:R-:W-:Y:S01]  /*46e0*/  VOTEU.ALL UP1, P4 ;  /* 0x0000000000ff7886 */ /* 0x000fe20002020000 */
[----:B------:R-:W-:Y:S01]  /*46f0*/  @!P4 R2UR UR9, R9 ;  /* 0x000000000909c2ca */ /* 0x000fe200000e0000 */
[----:B------:R-:W-:Y:S01]  /*4700*/  @!P4 IMAD.MOV.U32 R0, RZ, RZ, 0x2000 ;  /* 0x00002000ff00c424 */ /* 0x000fe200078e00ff */
[----:B------:R-:W-:Y:S01]  /*4710*/  UMOV UR10, 0x0 ;  /* 0x00000000000a7882 */ /* 0x000fe20000000000 */
[----:B------:R-:W-:Y:S01]  /*4720*/  UMOV UR11, 0x10000000 ;  /* 0x10000000000b7882 */ /* 0x000fe20000000000 */
[----:B------:R-:W-:Y:S01]  /*4730*/  @!UP1 UIADD3 UR32, UPT, UPT, UR7, 0x200, URZ ;  /* 0x0000020007209890 */ /* 0x000fe2000fffe0ff */
[----:B------:R-:W-:Y:S01]  /*4740*/  @!P4 IADD3 R9, P0, PT, R32, 0x580, RZ ;  /* 0x000005802009c810 */ /* 0x000fe20007f1e0ff */
[----:B------:R-:W-:Y:S05]  /*4750*/  VOTEU.ALL UP1, P4 ;  /* 0x0000000000ff7886 */ /* 0x000fea0002020000 */
[----:B------:R-:W-:Y:S01]  /*4760*/  IMAD.U32 R11, RZ, RZ, UR8 ;  /* 0x00000008ff0b7e24 */ /* 0x000fe2000f8e00ff */
[----:B------:R-:W-:Y:S01]  /*4770*/  UPRMT UR8, UR37, 0x654, UR33 ;  /* 0x0000065425087896 */ /* 0x000fe20008000021 */
[----:B------:R-:W-:Y:S03]  /*4780*/  IMAD.U32 R10, RZ, RZ, UR9 ;  /* 0x00000009ff0a7e24 */ /* 0x000fe6000f8e00ff */
[----:B------:R-:W-:Y:S02]  /*4790*/  @!P4 R2UR UR15, R11 ;  /* 0x000000000b0fc2ca */ /* 0x000fe400000e0000 */
[----:B------:R-:W-:Y:S11]  /*47a0*/  @!P4 R2UR UR14, R10 ;  /* 0x000000000a0ec2ca */ /* 0x000ff600000e0000 */
[----:B------:R-:W-:Y:S02]  /*47b0*/  @!UPT UIADD3 URZ, UPT, UPT, URZ, URZ, URZ ;  /* 0x000000fffffff290 */ /* 0x000fe4000fffe0ff */
[----:B------:R2:W-:Y:S01]  /*47c0*/  @!UP1 UTMALDG.3D [UR32], [UR14], desc[UR10] ;  /* 0x00000a200e0095b4 */ /* 0x0005e20008011000 */
[----:B------:R3:W-:Y:S01]  /*47d0*/  @!P4 SYNCS.ARRIVE.TRANS64.RED.A0TR RZ, [UR7+0xe0], R0 ;  /* 0x0000e000ffffc9a7 */ /* 0x0007e20008300407 */
[----:B------:R-:W-:Y:S01]  /*47e0*/  SYNCS.ARRIVE.TRANS64.RED.A1T0 RZ, [UR8], RZ ;  /* 0x000000ffffff79a7 */ /* 0x000fe20008100408 */
[----:B---3--:R-:W-:Y:S01]  /*47f0*/  @!P4 IMAD.X R0, RZ, RZ, R33, P0 ;  /* 0x000000ffff00c224 */ /* 0x008fe200000e0621 */
[----:B------:R-:W3:Y:S02]  /*4800*/  SYNCS.PHASECHK.TRANS64.TRYWAIT P2, [UR7+0x108], R12 ;  /* 0x0001080cff0075a7 */ /* 0x000ee40008041107 */
[----:B--23--:R-:W-:Y:S05]  /*4810*/  @!P2 BRA `(.L_x_84) ;  /* 0x00000078002ca947 */ /* 0x00cfea0003800000 */
.L_x_185:
        /* <DEDUP_REMOVED lines=8> */
[----:B------:R-:W-:Y:S01]  /*48a0*/  @!UP1 UIADD3 UR24, UPT, UPT, UR7, 0x2200, URZ ;  /* 0x0000220007189890 */ /* 0x000fe2000fffe0ff */
[----:B------:R-:W-:Y:S01]  /*48b0*/  VOTEU.ALL UP1, P4 ;  /* 0x0000000000ff7886 */ /* 0x000fe20002020000 */
[----:B------:R-:W-:Y:S01]  /*48c0*/  UMOV UR27, UR35 ;  /* 0x00000023001b7c82 */ /* 0x000fe20008000000 */
[----:B------:R-:W-:Y:S02]  /*48d0*/  UMOV UR28, UR36 ;  /* 0x00000024001c7c82 */ /* 0x000fe40008000000 */
[----:B------:R-:W-:Y:S01]  /*48e0*/  IMAD.U32 R11, RZ, RZ, UR8 ;  /* 0x00000008ff0b7e24 */ /* 0x000fe2000f8e00ff */
[----:B------:R-:W-:Y:S01]  /*48f0*/  UPRMT UR8, UR37, 0x654, UR25 ;  /* 0x0000065425087896 */ /* 0x000fe20008000019 */
[----:B------:R-:W-:Y:S02]  /*4900*/  IMAD.U32 R10, RZ, RZ, UR9 ;  /* 0x00000009ff0a7e24 */ /* 0x000fe4000f8e00ff */
[----:B------:R-:W-:Y:S01]  /*4910*/  @!P4 IMAD.X R20, RZ, RZ, R33, P0 ;  /* 0x000000ffff14c224 */ /* 0x000fe200000e0621 */
[----:B------:R-:W-:Y:S02]  /*4920*/  @!P4 R2UR UR15, R11 ;  /* 0x000000000b0fc2ca */ /* 0x000fe400000e0000 */
[----:B------:R-:W-:Y:S11]  /*4930*/  @!P4 R2UR UR14, R10 ;  /* 0x000000000a0ec2ca */ /* 0x000ff600000e0000 */
[----:B------:R-:W-:Y:S02]  /*4940*/  @!UPT UIADD3 URZ, UPT, UPT, URZ, URZ, URZ ;  /* 0x000000fffffff290 */ /* 0x000fe4000fffe0ff */
[----:B------:R2:W-:Y:S01]  /*4950*/  @!UP1 UTMALDG.3D [UR24], [UR14], desc[UR10] ;  /* 0x00000a180e0095b4 */ /* 0x0005e20008011000 */
[----:B------:R2:W-:Y:S01]  /*4960*/  @!P4 SYNCS.ARRIVE.TRANS64.RED.A0TR RZ, [UR7+0xe8], R0 ;  /* 0x0000e800ffffc9a7 */ /* 0x0005e20008300407 */
[----:B------:R-:W-:Y:S01]  /*4970*/  SYNCS.ARRIVE.TRANS64.RED.A1T0 RZ, [UR8], RZ ;  /* 0x000000ffffff79a7 */ /* 0x000fe20008100408 */
[----:B------:R-:W3:Y:S02]  /*4980*/  SYNCS.PHASECHK.TRANS64.TRYWAIT P2, [UR7+0x110], R12 ;  /* 0x0001100cff0075a7 */ /* 0x000ee40008041107 */
[----:B--23--:R-:W-:Y:S05]  /*4990*/  @!P2 BRA `(.L_x_85) ;  /* 0x0000007400e4a947 */ /* 0x00cfea0003800000 */
.L_x_187:
[----:B------:R-:W2:Y:S01]  /*49a0*/  LDC.64 R14, c[0x0][0xb10] ;  /* 0x0002c400ff0e7b82 */ /* 0x000ea20000000a00 */
[----:B------:R-:W-:Y:S01]  /*49b0*/  @!P4 R2UR UR8, R20 ;  /* 0x000000001408c2ca */ /* 0x000fe200000e0000 */
[----:B------:R-:W-:Y:S01]  /*49c0*/  VOTEU.ALL UP1, P4 ;  /* 0x0000000000ff7886 */ /* 0x000fe20002020000 */
[----:B------:R-:W-:Y:S01]  /*49d0*/  @!P4 R2UR UR9, R21 ;  /* 0x000000001509c2ca */ /* 0x000fe200000e0000 */
[----:B------:R-:W-:Y:S01]  /*49e0*/  UMOV UR10, 0x0 ;  /* 0x00000000000a7882 */ /* 0x000fe20000000000 */
[----:B------:R-:W-:Y:S03]  /*49f0*/  UMOV UR11, 0x10000000 ;  /* 0x10000000000b7882 */ /* 0x000fe60000000000 */
[----:B------:R-:W3:Y:S01]  /*4a00*/  LDC.64 R10, c[0x0][0xb18] ;  /* 0x0002c600ff0a7b82 */ /* 0x000ee20000000a00 */
[----:B------:R-:W-:Y:S01]  /*4a10*/  @!UP1 UIADD3 UR18, UPT, UPT, UR34, 0x80, URZ ;  /* 0x0000008022129890 */ /* 0x000fe2000fffe0ff */
[----:B------:R-:W-:Y:S01]  /*4a20*/  @P3 SHF.R.U32.HI R28, RZ, 0x10, R25 ;  /* 0x00000010ff1c3819 */ /* 0x000fe20000011619 */
[----:B------:R-:W-:Y:S01]  /*4a30*/  @!UP1 UIADD3 UR16, UPT, UPT, UR7, 0x4200, URZ ;  /* 0x0000420007109890 */ /* 0x000fe2000fffe0ff */
[----:B------:R-:W-:Y:S01]  /*4a40*/  VIADD R30, R30, 0x1 ;  /* 0x000000011e1e7836 */ /* 0x000fe20000000000 */
[----:B------:R-:W-:Y:S03]  /*4a50*/  VOTEU.ALL UP1, P4 ;  /* 0x0000000000ff7886 */ /* 0x000fe60002020000 */
[----:B------:R-:W5:Y:S01]  /*4a60*/  @!P1 LDC R0, c[0x0][0xb20] ;  /* 0x0002c800ff009b82 */ /* 0x000f620000000800 */
[----:B------:R-:W-:Y:S01]  /*4a70*/  UMOV UR19, UR35 ;  /* 0x0000002300137c82 */ /* 0x000fe20008000000 */
[----:B------:R-:W-:Y:S01]  /*4a80*/  IMAD.U32 R21, RZ, RZ, UR8 ;  /* 0x00000008ff157e24 */ /* 0x000fe2000f8e00ff */
[----:B------:R-:W-:Y:S05]  /*4a90*/  UMOV UR20, UR36 ;  /* 0x0000002400147c82 */ /* 0x000fea0008000000 */
[----:B-1----:R-:W1:Y:S01]  /*4aa0*/  @!P1 LDC R3, c[0x0][0xb0c] ;  /* 0x0002c300ff039b82 */ /* 0x002e620000000800 */
[----:B------:R-:W-:Y:S01]  /*4ab0*/  IMAD.U32 R20, RZ, RZ, UR9 ;  /* 0x00000009ff147e24 */ /* 0x000fe2000f8e00ff */
[----:B------:R-:W-:Y:S01]  /*4ac0*/  UPRMT UR8, UR37, 0x654, UR17 ;  /* 0x0000065425087896 */ /* 0x000fe20008000011 */
[----:B------:R-:W-:Y:S03]  /*4ad0*/  @!P4 R2UR UR15, R21 ;  /* 0x00000000150fc2ca */ /* 0x000fe600000e0000 */
[----:B------:R-:W-:Y:S01]  /*4ae0*/  @!P4 R2UR UR14, R20 ;  /* 0x00000000140ec2ca */ /* 0x000fe200000e0000 */
[----:B------:R-:W-:Y:S11]  /*4af0*/  @!P4 IMAD.MOV.U32 R20, RZ, RZ, 0x2000 ;  /* 0x00002000ff14c424 */ /* 0x000ff600078e00ff */
[----:B------:R-:W-:Y:S01]  /*4b00*/  @!UPT UIADD3 URZ, UPT, UPT, URZ, URZ, URZ ;  /* 0x000000fffffff290 */ /* 0x000fe2000fffe0ff */
[----:B------:R1:W-:Y:S01]  /*4b10*/  @!UP1 UTMALDG.3D [UR16], [UR14], desc[UR10] ;  /* 0x00000a100e0095b4 */ /* 0x0003e20008011000 */
[----:B------:R1:W-:Y:S02]  /*4b20*/  @!P4 SYNCS.ARRIVE.TRANS64.RED.A0TR RZ, [UR7+0xf0], R20 ;  /* 0x0000f014ffffc9a7 */ /* 0x0003e40008300407 */
[----:B-1----:R-:W-:Y:S01]  /*4b30*/  @!P1 ISETP.NE.AND P2, PT, R3, 0x1, PT ;  /* 0x000000010300980c */ /* 0x002fe20003f45270 */
[C---:B--2---:R-:W-:Y:S01]  /*4b40*/  @!P1 IMAD.HI.U32 R14, R13.reuse, R14, RZ ;  /* 0x0000000e0d0e9227 */ /* 0x044fe200078e00ff */
[----:B---3--:R-:W-:Y:S03]  /*4b50*/  @!P1 ISETP.NE.AND P0, PT, R10, 0x1, PT ;  /* 0x000000010a00980c */ /* 0x008fe60003f05270 */
[C---:B------:R-:W-:Y:S01]  /*4b60*/  @!P1 IMAD.HI.U32 R11, R8.reuse, R11, RZ ;  /* 0x0000000b080b9227 */ /* 0x040fe200078e00ff */
[----:B------:R-:W-:Y:S04]  /*4b70*/  @!P1 SHF.R.U32.HI R14, RZ, R15, R14 ;  /* 0x0000000fff0e9219 */ /* 0x000fe8000001160e */
[----:B-----5:R-:W-:Y:S01]  /*4b80*/  @!P1 SHF.R.U32.HI R9, RZ, R0, R11 ;  /* 0x00000000ff099219 */ /* 0x020fe2000001160b */
[----:B------:R-:W-:Y:S01]  /*4b90*/  SYNCS.ARRIVE.TRANS64.RED.A1T0 RZ, [UR8], RZ ;  /* 0x000000ffffff79a7 */ /* 0x000fe20008100408 */
[----:B------:R-:W-:Y:S02]  /*4ba0*/  @!P1 SEL R14, R13, R14, !P2 ;  /* 0x0000000e0d0e9207 */ /* 0x000fe40005000000 */
[----:B------:R-:W-:Y:S01]  /*4bb0*/  @!P1 SEL R9, R8, R9, !P0 ;  /* 0x0000000908099207 */ /* 0x000fe20004000000 */
[----:B------:R-:W1:Y:S04]  /*4bc0*/  SYNCS.PHASECHK.TRANS64.TRYWAIT P5, [UR7+0x118], R12 ;  /* 0x0001180cff0075a7 */ /* 0x000e6800080a1107 */
[----:B------:R-:W-:Y:S02]  /*4bd0*/  @!P1 IMAD.IADD R0, R9, 0x1, -R14 ;  /* 0x0000000109009824 */ /* 0x000fe400078e0a0e */
[----:B------:R-:W-:Y:S02]  /*4be0*/  @!P1 IMAD.IADD R9, R14, 0x1, -R9 ;  /* 0x000000010e099824 */ /* 0x000fe400078e0a09 */
[----:B------:R-:W-:Y:S02]  /*4bf0*/  @!P1 IMAD R13, R0, R3, R13 ;  /* 0x00000003000d9224 */ /* 0x000fe400078e020d */
[----:B------:R-:W-:Y:S01]  /*4c00*/  @!P1 IMAD R8, R9, R10, R8 ;  /* 0x0000000a09089224 */ /* 0x000fe200078e0208 */
[----:B-1----:R-:W-:Y:S06]  /*4c10*/  @!P5 BRA `(.L_x_86) ;  /* 0x00000074005cd947 */ /* 0x002fec0003800000 */
.L_x_189:
[----:B-1----:R-:W-:Y:S01]  /*4c20*/  @!P4 IADD3 R3, P0, PT, R32, 0x580, RZ ;  /* 0x000005802003c810 */ /* 0x002fe20007f1e0ff */
[----:B------:R-:W-:Y:S01]  /*4c30*/  VOTEU.ALL UP1, P4 ;  /* 0x0000000000ff7886 */ /* 0x000fe20002020000 */
[----:B------:R-:W-:Y:S01]  /*4c40*/  UMOV UR18, 0x0 ;  /* 0x0000000000127882 */ /* 0x000fe20000000000 */
[----:B------:R-:W-:Y:S01]  /*4c50*/  UMOV UR19, 0x10000000 ;  /* 0x1000000000137882 */ /* 0x000fe20000000000 */
[----:B------:R-:W-:Y:S01]  /*4c60*/  @!P4 R2UR UR9, R3 ;  /* 0x000000000309c2ca */ /* 0x000fe200000e0000 */
[----:B------:R-:W-:Y:S01]  /*4c70*/  @!P4 IMAD.X R0, RZ, RZ, R33, P0 ;  /* 0x000000ffff00c224 */ /* 0x000fe200000e0621 */
[----:B------:R-:W-:Y:S01]  /*4c80*/  @!UP1 UIADD3 UR10, UPT, UPT, UR34, 0xc0, URZ ;  /* 0x000000c0220a9890 */ /* 0x000fe2000fffe0ff */
[----:B------:R-:W-:Y:S01]  /*4c90*/  ISETP.NE.AND P0, PT, R30, 0x2, PT ;  /* 0x000000021e00780c */ /* 0x000fe20003f05270 */
[----:B------:R-:W-:Y:S01]  /*4ca0*/  UMOV UR11, UR35 ;  /* 0x00000023000b7c82 */ /* 0x000fe20008000000 */
[----:B------:R-:W-:Y:S01]  /*4cb0*/  UMOV UR12, UR36 ;  /* 0x00000024000c7c82 */ /* 0x000fe20008000000 */
[----:B------:R-:W-:Y:S01]  /*4cc0*/  @!P4 R2UR UR8, R0 ;  /* 0x000000000008c2ca */ /* 0x000fe200000e0000 */
[----:B------:R-:W-:Y:S01]  /*4cd0*/  IMAD.IADD R20, R8, 0x1, R147 ;  /* 0x0000000108147824 */ /* 0x000fe200078e0293 */
[----:B------:R-:W-:Y:S01]  /*4ce0*/  @P3 R2UR UR36, R28 ;  /* 0x000000001c2432ca */ /* 0x000fe200000e0000 */
[----:B------:R-:W-:Y:S01]  /*4cf0*/  IMAD.IADD R21, R13, 0x1, R170 ;  /* 0x000000010d157824 */ /* 0x000fe200078e02aa */
[----:B------:R-:W-:Y:S02]  /*4d00*/  SEL R0, RZ, 0x1, P0 ;  /* 0x00000001ff007807 */ /* 0x000fe40000000000 */
[----:B------:R-:W-:Y:S01]  /*4d10*/  LOP3.LUT R31, R31, 0x1, RZ, 0x3c, !PT ;  /* 0x000000011f1f7812 */ /* 0x000fe200078e3cff */
[----:B------:R-:W-:Y:S01]  /*4d20*/  IMAD.U32 R10, RZ, RZ, UR9 ;  /* 0x00000009ff0a7e24 */ /* 0x000fe2000f8e00ff */
[----:B------:R-:W-:Y:S01]  /*4d30*/  @!UP1 UIADD3 UR9, UPT, UPT, UR7, 0xf8, URZ ;  /* 0x000000f807099890 */ /* 0x000fe2000fffe0ff */
[----:B------:R-:W-:Y:S02]  /*4d40*/  LOP3.LUT R29, R29, R0, RZ, 0x3c, !PT ;  /* 0x000000001d1d7212 */ /* 0x000fe400078e3cff */
[----:B------:R-:W-:Y:S02]  /*4d50*/  SEL R30, R30, RZ, P0 ;  /* 0x000000ff1e1e7207 */ /* 0x000fe40000000000 */
[----:B------:R-:W-:Y:S01]  /*4d60*/  IMAD.U32 R11, RZ, RZ, UR8 ;  /* 0x00000008ff0b7e24 */ /* 0x000fe2000f8e00ff */
[----:B------:R-:W-:Y:S01]  /*4d70*/  @!P4 R2UR UR14, R10 ;  /* 0x000000000a0ec2ca */ /* 0x000fe200000e0000 */
[----:B------:R-:W-:Y:S01]  /*4d80*/  @!UP1 UIADD3 UR8, UPT, UPT, UR7, 0x6200, URZ ;  /* 0x0000620007089890 */ /* 0x000fe2000fffe0ff */
[----:B------:R-:W-:Y:S02]  /*4d90*/  VOTEU.ALL UP1, P4 ;  /* 0x0000000000ff7886 */ /* 0x000fe40002020000 */
[----:B------:R-:W-:Y:S11]  /*4da0*/  @!P4 R2UR UR15, R11 ;  /* 0x000000000b0fc2ca */ /* 0x000ff600000e0000 */
[----:B------:R-:W-:Y:S02]  /*4db0*/  @!UPT UIADD3 URZ, UPT, UPT, URZ, URZ, URZ ;  /* 0x000000fffffff290 */ /* 0x000fe4000fffe0ff */
[----:B------:R2:W-:Y:S01]  /*4dc0*/  @!UP1 UTMALDG.3D [UR8], [UR14], desc[UR18] ;  /* 0x000012080e0095b4 */ /* 0x0005e20008011000 */
[----:B------:R2:W-:Y:S01]  /*4dd0*/  @!P4 SYNCS.ARRIVE.TRANS64.RED.A0TR RZ, [UR7+0xf8], R23 ;  /* 0x0000f817ffffc9a7 */ /* 0x0005e20008300407 */
[----:B------:R-:W-:Y:S01]  /*4de0*/  UPLOP3.LUT UP1, UPT, UPT, UPT, UPT, 0x80, 0x8 ;  /* 0x000000000008789c */ /* 0x000fe20003f2f070 */
[----:B------:R-:W-:Y:S01]  /*4df0*/  SYNCS.ARRIVE.TRANS64.RED.A1T0 RZ, [UR13], RZ ;  /* 0x000000ffffff79a7 */ /* 0x000fe2000810040d */
[----:B------:R-:W-:Y:S09]  /*4e00*/  @P3 BRA `(.L_x_87) ;  /* 0xfffffff000943947 */ /* 0x000ff2000383ffff */
[----:B------:R-:W-:-:S04]  /*4e10*/  SHF.L.U32 R3, R31, 0x1f, RZ ;  /* 0x0000001f1f037819 */ /* 0x000fc800000006ff */
[----:B------:R-:W1:Y:S02]  /*4e20*/  SYNCS.PHASECHK.TRANS64.TRYWAIT P0, [UR7+0x100], R3 ;  /* 0x00010003ff0075a7 */ /* 0x000e640008001107 */
[----:B-1----:R-:W-:Y:S05]  /*4e30*/  @!P0 BRA `(.L_x_88) ;  /* 0x0000007000ec8947 */ /* 0x002fea0003800000 */
.L_x_191:
[----:B------:R-:W3:Y:S02]  /*4e40*/  SYNCS.PHASECHK.TRANS64.TRYWAIT P0, [UR7+0x108], R3 ;  /* 0x00010803ff0075a7 */ /* 0x000ee40008001107 */
[----:B---3--:R-:W-:Y:S05]  /*4e50*/  @!P0 BRA `(.L_x_89) ;  /* 0x0000007000fc8947 */ /* 0x008fea0003800000 */
.L_x_193:
[----:B------:R-:W3:Y:S02]  /*4e60*/  SYNCS.PHASECHK.TRANS64.TRYWAIT P0, [UR7+0x110], R3 ;  /* 0x00011003ff0075a7 */ /* 0x000ee40008001107 */
[----:B---3--:R-:W-:Y:S05]  /*4e70*/  @!P0 BRA `(.L_x_90) ;  /* 0x00000074000c8947 */ /* 0x008fea0003800000 */
.L_x_195:
[----:B-1----:R-:W-:-:S07]  /*4e80*/  MOV R0, UR7 ;  /* 0x0000000700007c02 */ /* 0x002fce0008000f00 */
.L_x_91:
[----:B-1----:R-:W-:-:S04]  /*4e90*/  SHF.L.U32 R3, R31, 0x1f, RZ ;  /* 0x0000001f1f037819 */ /* 0x002fc800000006ff */
[----:B------:R1:W3:Y:S03]  /*4ea0*/  SYNCS.PHASECHK.TRANS64.TRYWAIT P0, [R0+URZ+0x118], R3 ;  /* 0x00011803000075a7 */ /* 0x0002e600080011ff */
[----:B---3--:R-:W-:Y:S05]  /*4eb0*/  @!P0 NANOSLEEP.SYNCS 0x989680 ;  /* 0x009896800000895d */ /* 0x008fea0003900000 */
[----:B------:R-:W3:Y:S02]  /*4ec0*/  @!P0 SYNCS.PHASECHK.TRANS64 P0, [R0+URZ+0x118], R3 ;  /* 0x00011803000085a7 */ /* 0x000ee400080010ff */
[----:B--23--:R-:W-:Y:S05]  /*4ed0*/  @P0 EXIT ;  /* 0x000000000000094d */ /* 0x00cfea0003800000 */
[----:B------:R-:W-:Y:S05]  /*4ee0*/  BRA `(.L_x_91) ;  /* 0xfffffffc00e87947 */ /* 0x000fea000383ffff */
.L_x_76:
[----:B------:R-:W-:-:S06]  /*4ef0*/  UISETP.GE.AND UP1, UPT, UR8, 0x4, UPT ;  /* 0x000000040800788c */ /* 0x000fcc000bf26270 */
[----:B------:R-:W-:-:S13]  /*4f00*/  PLOP3.LUT P0, PT, PT, PT, UP1, 0x80, 0x8 ;  /* 0x000000000008781c */ /* 0x000fda0003f0f018 */
[----:B------:R-:W-:Y:S05]  /*4f10*/  @!P0 EXIT ;  /* 0x000000000000894d */ /* 0x000fea0003800000 */
[----:B------:R-:W-:Y:S01]  /*4f20*/  BAR.SYNC.DEFER_BLOCKING 0x6, 0xa0 ;  /* 0x0182800000007b1d */ /* 0x000fe20000010000 */
[C---:B------:R-:W-:Y:S01]  /*4f30*/  IMAD.SHL.U32 R3, R185.reuse, 0x40, RZ ;  /* 0x00000040b9037824 */ /* 0x040fe200078e00ff */
[C---:B------:R-:W-:Y:S01]  /*4f40*/  LOP3.LUT R189, R185.reuse, 0x60, RZ, 0xc0, !PT ;  /* 0x00000060b9bd7812 */ /* 0x040fe200078ec0ff */
[C---:B------:R-:W-:Y:S01]  /*4f50*/  IMAD.SHL.U32 R172, R185.reuse, 0x8, RZ ;  /* 0x00000008b9ac7824 */ /* 0x040fe200078e00ff */
[C---:B------:R-:W-:Y:S01]  /*4f60*/  LOP3.LUT R187, R185.reuse, 0x2, RZ, 0xc0, !PT ;  /* 0x00000002b9bb7812 */ /* 0x040fe200078ec0ff */
[----:B------:R-:W-:Y:S01]  /*4f70*/  IMAD.U32 R79, R185, 0x10000, RZ ;  /* 0x00010000b94f7824 */ /* 0x000fe200078e00ff */
[----:B------:R-:W-:Y:S02]  /*4f80*/  UMOV UR49, 0x400 ;  /* 0x0000040000317882 */ /* 0x000fe40000000000 */
[----:B------:R-:W1:Y:S01]  /*4f90*/  LDC R177, c[0x0][0x370] ;  /* 0x0000dc00ffb17b82 */ /* 0x000e620000000800 */
[----:B------:R-:W-:Y:S01]  /*4fa0*/  ULEA UR49, UR37, UR49, 0x18 ;  /* 0x0000003125317291 */ /* 0x000fe2000f8ec0ff */
[----:B------:R-:W-:Y:S01]  /*4fb0*/  LOP3.LUT R5, R3, 0x180, RZ, 0xc0, !PT ;  /* 0x0000018003057812 */ /* 0x000fe200078ec0ff */
[----:B------:R-:W-:Y:S01]  /*4fc0*/  HFMA2 R191, -RZ, RZ, 0, 0 ;  /* 0x00000000ffbf7431 */ /* 0x000fe200000001ff */
[----:B------:R-:W-:Y:S01]  /*4fd0*/  LOP3.LUT R79, R79, 0x600000, RZ, 0xc0, !PT ;  /* 0x006000004f4f7812 */ /* 0x000fe200078ec0ff */
[----:B------:R-:W-:Y:S01]  /*4fe0*/  UIADD3 UR4, UPT, UPT, UR49, 0x8200, URZ ;  /* 0x0000820031047890 */ /* 0x000fe2000fffe0ff */
[----:B------:R-:W-:Y:S01]  /*4ff0*/  LOP3.LUT R172, R5, 0x30, R172, 0xf8, !PT ;  /* 0x0000003005ac7812 */ /* 0x000fe200078ef8ac */
[----:B------:R-:W-:Y:S01]  /*5000*/  IMAD.MOV.U32 R76, RZ, RZ, RZ ;  /* 0x000000ffff4c7224 */ /* 0x000fe200078e00ff */
[----:B------:R-:W2:Y:S01]  /*5010*/  LDC R74, c[0x0][0xb0c] ;  /* 0x0002c300ff4a7b82 */ /* 0x000ea20000000800 */
[----:B------:R-:W-:-:S02]  /*5020*/  LOP3.LUT R185, R185, 0x4, RZ, 0xc0, !PT ;  /* 0x00000004b9b97812 */ /* 0x000fc400078ec0ff */
[----:B------:R-:W-:Y:S02]  /*5030*/  CS2R R182, SRZ ;  /* 0x0000000000b67805 */ /* 0x000fe4000001ff00 */
[----:B------:R-:W-:Y:S02]  /*5040*/  LOP3.LUT R172, R172, 0x1e40, R3, 0xf8, !PT ;  /* 0x00001e40acac7812 */ /* 0x000fe400078ef803 */
[----:B------:R-:W-:Y:S02]  /*5050*/  CS2R R180, SRZ ;  /* 0x0000000000b47805 */ /* 0x000fe4000001ff00 */
[----:B------:R-:W-:Y:S01]  /*5060*/  IADD3 R184, PT, PT, -R185, 0x2, RZ ;  /* 0x00000002b9b87810 */ /* 0x000fe20007ffe1ff */
[----:B------:R-:W-:Y:S01]  /*5070*/  IMAD.MOV R176, RZ, RZ, -R187 ;  /* 0x000000ffffb07224 */ /* 0x000fe200078e0abb */
[----:B------:R-:W-:Y:S01]  /*5080*/  MOV R188, UR4 ;  /* 0x0000000400bc7c02 */ /* 0x000fe20008000f00 */
[----:B------:R-:W4:Y:S01]  /*5090*/  LDC R174, c[0x0][0xb20] ;  /* 0x0002c800ffae7b82 */ /* 0x000f220000000800 */
[----:B------:R-:W3:Y:S01]  /*50a0*/  LDS R0, [UR49+0x1c0] ;  /* 0x0001c031ff007984 */ /* 0x000ee20008000800 */
[----:B------:R-:W-:Y:S01]  /*50b0*/  VIADD R186, R172, UR49 ;  /* 0x00000031acba7c36 */ /* 0x000fe20008000000 */
[----:B------:R-:W1:Y:S01]  /*50c0*/  LDCU.64 UR52, c[0x0][0x348] ;  /* 0x00006900ff3477ac */ /* 0x000e620008000a00 */
[----:B------:R-:W-:-:S02]  /*50d0*/  IMAD.MOV R175, RZ, RZ, -R185 ;  /* 0x000000ffffaf7224 */ /* 0x000fc400078e0ab9 */
[----:B------:R-:W-:Y:S01]  /*50e0*/  VIADD R186, R186, 0x200 ;  /* 0x00000200baba7836 */ /* 0x000fe20000000000 */
[----:B------:R-:W1:Y:S01]  /*50f0*/  LDCU.64 UR38, c[0x0][0x888] ;  /* 0x00011100ff2677ac */ /* 0x000e620008000a00 */
[----:B------:R-:W1:Y:S01]  /*5100*/  LDC R73, c[0x0][0xb30] ;  /* 0x0002cc00ff497b82 */ /* 0x000e620000000800 */
[----:B------:R-:W1:Y:S01]  /*5110*/  LDCU.64 UR44, c[0x0][0x890] ;  /* 0x00011200ff2c77ac */ /* 0x000e620008000a00 */
[----:B------:R-:W-:-:S06]  /*5120*/  UIADD3 UR48, UPT, UPT, UR49, 0x200, URZ ;  /* 0x0000020031307890 */ /* 0x000fcc000fffe0ff */
[----:B------:R-:W1:Y:S08]  /*5130*/  LDC.64 R168, c[0x0][0xb10] ;  /* 0x0002c400ffa87b82 */ /* 0x000e700000000a00 */
[----:B------:R-:W1:Y:S08]  /*5140*/  LDC.64 R70, c[0x0][0xb18] ;  /* 0x0002c600ff467b82 */ /* 0x000e700000000a00 */
[----:B------:R-:W1:Y:S08]  /*5150*/  LDC.64 R68, c[0x0][0xb28] ;  /* 0x0002ca00ff447b82 */ /* 0x000e700000000a00 */
[----:B------:R-:W1:Y:S01]  /*5160*/  LDC.64 R166, c[0x0][0x8b0] ;  /* 0x00022c00ffa67b82 */ /* 0x000e620000000a00 */
[----:B---3--:R-:W-:-:S07]  /*5170*/  IMAD.IADD R79, R0, 0x1, R79 ;  /* 0x00000001004f7824 */ /* 0x008fce00078e024f */
[----:B------:R-:W3:Y:S08]  /*5180*/  LDC.64 R164, c[0x0][0x8a8] ;  /* 0x00022a00ffa47b82 */ /* 0x000ef00000000a00 */
[----:B--2-4-:R-:W1:Y:S02]  /*5190*/  LDC R178, c[0x0][0x374] ;  /* 0x0000dd00ffb27b82 */ /* 0x014e640000000800 */
.L_x_136:
[C---:B------:R-:W-:Y:S02]  /*51a0*/  LEA R0, R191.reuse, UR49, 0x3 ;  /* 0x00000031bf007c11 */ /* 0x040fe4000f8e18ff */
[----:B------:R-:W-:Y:S02]  /*51b0*/  SHF.L.U32 R3, R182, 0x1f, RZ ;  /* 0x0000001fb6037819 */ /* 0x000fe400000006ff */
[----:B------:R-:W-:Y:S02]  /*51c0*/  LEA R16, R191, UR49, 0x4 ;  /* 0x00000031bf107c11 */ /* 0x000fe4000f8e20ff */
[----:B------:R-:W2:Y:S02]  /*51d0*/  SYNCS.PHASECHK.TRANS64.TRYWAIT P0, [R0+URZ+0x130], R3 ;  /* 0x00013003000075a7 */ /* 0x000ea400080011ff */
[----:B-12---:R-:W-:Y:S05]  /*51e0*/  @!P0 BRA `(.L_x_92) ;  /* 0x0000007000488947 */ /* 0x006fea0003800000 */
.L_x_196:
[----:B------:R-:W4:Y:S01]  /*51f0*/  LDC.64 R12, c[0x0][0xb10] ;  /* 0x0002c400ff0c7b82 */ /* 0x000f220000000a00 */
[----:B------:R-:W3:Y:S01]  /*5200*/  LDS.128 R16, [R16+0x1a0] ;  /* 0x0001a00010107984 */ /* 0x000ee20000000c00 */
[----:B-1----:R-:W-:Y:S01]  /*5210*/  ISETP.NE.AND P1, PT, R73, 0x1, PT ;  /* 0x000000014900780c */ /* 0x002fe20003f25270 */
[----:B--2---:R-:W-:Y:S01]  /*5220*/  VIADD R0, R0, 0x140 ;  /* 0x0000014000007836 */ /* 0x004fe20000000000 */
[----:B------:R-:W-:Y:S04]  /*5230*/  ISETP.GE.AND P0, PT, R72, 0x1, PT ;  /* 0x000000014800780c */ /* 0x000fe80003f06270 */
[----:B------:R-:W1:Y:S01]  /*5240*/  LDC.64 R10, c[0x0][0xb18] ;  /* 0x0002c600ff0a7b82 */ /* 0x000e620000000a00 */
[----:B------:R-:W-:Y:S01]  /*5250*/  PRMT R0, RZ, 0x654, R0 ;  /* 0x00000654ff007816 */ /* 0x000fe20000000000 */
[----:B------:R-:W-:Y:S01]  /*5260*/  @!PT LDS RZ, [RZ] ;  /* 0x00000000fffff984 */ /* 0x000fe20000000800 */
[----:B------:R-:W-:Y:S01]  /*5270*/  @!PT LDS RZ, [RZ] ;  /* 0x00000000fffff984 */ /* 0x000fe20000000800 */
[----:B------:R-:W-:Y:S01]  /*5280*/  @!PT LDS RZ, [RZ] ;  /* 0x00000000fffff984 */ /* 0x000fe20000000800 */
[----:B------:R-:W-:Y:S01]  /*5290*/  @!PT LDS RZ, [RZ] ;  /* 0x00000000fffff984 */ /* 0x000fe20000000800 */
[----:B------:R2:W-:Y:S06]  /*52a0*/  MEMBAR.ALL.CTA ;  /* 0x0000000000007992 */ /* 0x0005ec0000008000 */
[----:B--2---:R-:W2:Y:S01]  /*52b0*/  FENCE.VIEW.ASYNC.S ;  /* 0x00000000000073c6 */ /* 0x004ea20000000000 */
[----:B------:R-:W1:Y:S08]  /*52c0*/  @!P1 LDC R14, c[0x0][0xb20] ;  /* 0x0002c800ff0e9b82 */ /* 0x000e700000000800 */
[----:B------:R-:W1:Y:S01]  /*52d0*/  @!P1 LDC R9, c[0x0][0xb0c] ;  /* 0x0002c300ff099b82 */ /* 0x000e620000000800 */
[----:B--2---:R2:W-:Y:S01]  /*52e0*/  SYNCS.ARRIVE.TRANS64.RED.A1T0 RZ, [R0+URZ], RZ ;  /* 0x000000ff00ff79a7 */ /* 0x0045e200081004ff */
[----:B---3--:R-:W-:Y:S04]  /*52f0*/  LOP3.LUT P4, RZ, R18, 0x1, RZ, 0xc0, !PT ;  /* 0x0000000112ff7812 */ /* 0x008fe8000788c0ff */
[----:B------:R-:W-:Y:S09]  /*5300*/  P2R R190, PR, RZ, 0x10 ;  /* 0x00000010ffbe7803 */ /* 0x000ff20000000000 */
[----:B------:R-:W-:Y:S02]  /*5310*/  @P4 MOV R77, R16 ;  /* 0x00000010004d4202 */ /* 0x000fe40000000f00 */
[----:B------:R-:W-:Y:S01]  /*5320*/  @P4 LOP3.LUT R75, R17, 0xffff, RZ, 0xc0, !PT ;  /* 0x0000ffff114b4812 */ /* 0x000fe200078ec0ff */
[----:B--2-4-:R-:W-:Y:S06]  /*5330*/  @!P0 BRA `(.L_x_93) ;  /* 0x0000000000a48947 */ /* 0x014fec0003800000 */
[----:B------:R-:W-:Y:S01]  /*5340*/  IMAD.HI.U32 R23, R178, R71, RZ ;  /* 0x00000047b2177227 */ /* 0x000fe200078e00ff */
[----:B------:R-:W-:Y:S02]  /*5350*/  ISETP.NE.AND P0, PT, R70, 0x1, PT ;  /* 0x000000014600780c */ /* 0x000fe40003f05270 */
[----:B------:R-:W-:Y:S01]  /*5360*/  ISETP.NE.AND P2, PT, R72, 0x1, PT ;  /* 0x000000014800780c */ /* 0x000fe20003f45270 */
[----:B------:R-:W-:Y:S01]  /*5370*/  IMAD.HI.U32 R22, R177, R168, RZ ;  /* 0x000000a8b1167227 */ /* 0x000fe200078e00ff */
[----:B------:R-:W-:Y:S02]  /*5380*/  SHF.R.U32.HI R23, RZ, R174, R23 ;  /* 0x000000aeff177219 */ /* 0x000fe40000011617 */
[----:B------:R-:W-:Y:S01]  /*5390*/  ISETP.NE.AND P3, PT, R74, 0x1, PT ;  /* 0x000000014a00780c */ /* 0x000fe20003f65270 */
[----:B------:R-:W-:Y:S01]  /*53a0*/  IMAD.HI.U32 R26, R77, R168, RZ ;  /* 0x000000a84d1a7227 */ /* 0x000fe200078e00ff */
[----:B------:R-:W-:Y:S02]  /*53b0*/  SHF.R.U32.HI R22, RZ, R169, R22 ;  /* 0x000000a9ff167219 */ /* 0x000fe40000011616 */
[----:B------:R-:W-:Y:S01]  /*53c0*/  SEL R3, R178, R23, !P0 ;  /* 0x00000017b2037207 */ /* 0x000fe20004000000 */
[----:B------:R-:W-:Y:S01]  /*53d0*/  IMAD.HI.U32 R23, R75, R71, RZ ;  /* 0x000000474b177227 */ /* 0x000fe200078e00ff */
[----:B------:R-:W-:Y:S02]  /*53e0*/  SEL R7, R177, R22, !P3 ;  /* 0x00000016b1077207 */ /* 0x000fe40005800000 */
[----:B------:R-:W-:Y:S01]  /*53f0*/  SHF.R.U32.HI R26, RZ, R169, R26 ;  /* 0x000000a9ff1a7219 */ /* 0x000fe2000001161a */
[-C--:B------:R-:W-:Y:S04]  /*5400*/  IMAD.HI.U32 R22, R3, R68.reuse, RZ ;  /* 0x0000004403167227 */ /* 0x080fe800078e00ff */
[----:B------:R-:W-:Y:S01]  /*5410*/  IMAD.HI.U32 R24, R7, R68, RZ ;  /* 0x0000004407187227 */ /* 0x000fe200078e00ff */
[-C--:B------:R-:W-:Y:S02]  /*5420*/  @P2 SHF.R.U32.HI R3, RZ, R69.reuse, R22 ;  /* 0x00000045ff032219 */ /* 0x080fe40000011616 */
[----:B------:R-:W-:Y:S02]  /*5430*/  SHF.R.U32.HI R22, RZ, R174, R23 ;  /* 0x000000aeff167219 */ /* 0x000fe40000011617 */
[----:B------:R-:W-:Y:S01]  /*5440*/  @P2 SHF.R.U32.HI R7, RZ, R69, R24 ;  /* 0x00000045ff072219 */ /* 0x000fe20000011618 */
[C---:B------:R-:W-:Y:S01]  /*5450*/  IMAD R2, R72.reuse, R3, RZ ;  /* 0x0000000348027224 */ /* 0x040fe200078e02ff */
[----:B------:R-:W-:Y:S02]  /*5460*/  SEL R5, R75, R22, !P0 ;  /* 0x000000164b057207 */ /* 0x000fe40004000000 */
[----:B------:R-:W-:Y:S01]  /*5470*/  SEL R3, R77, R26, !P3 ;  /* 0x0000001a4d037207 */ /* 0x000fe20005800000 */
[----:B------:R-:W-:Y:S01]  /*5480*/  IMAD R4, R72, R7, RZ ;  /* 0x0000000748047224 */ /* 0x000fe200078e02ff */
[C---:B------:R-:W-:Y:S01]  /*5490*/  ISETP.GE.AND P0, PT, R5.reuse, R2, PT ;  /* 0x000000020500720c */ /* 0x040fe20003f06270 */
[----:B------:R-:W-:Y:S03]  /*54a0*/  IMAD.HI.U32 R6, R5, R68, RZ ;  /* 0x0000004405067227 */ /* 0x000fe600078e00ff */
[----:B------:R-:W-:Y:S01]  /*54b0*/  ISETP.GE.OR P0, PT, R3, R4, P0 ;  /* 0x000000040300720c */ /* 0x000fe20000706670 */
[----:B------:R-:W-:Y:S01]  /*54c0*/  IMAD.MOV R4, RZ, RZ, -R3 ;  /* 0x000000ffff047224 */ /* 0x000fe200078e0a03 */
[-C--:B------:R-:W-:Y:S03]  /*54d0*/  SHF.R.U32.HI R6, RZ, R69.reuse, R6 ;  /* 0x00000045ff067219 */ /* 0x080fe60000011606 */
[----:B------:R-:W-:Y:S01]  /*54e0*/  IMAD R77, R74, R4, R77 ;  /* 0x000000044a4d7224 */ /* 0x000fe200078e024d */
[----:B------:R-:W-:Y:S05]  /*54f0*/  SEL R15, R5, R6, !P2 ;  /* 0x00000006050f7207 */ /* 0x000fea0005000000 */
[----:B------:R-:W-:Y:S02]  /*5500*/  IMAD.MOV R6, RZ, RZ, -R15 ;  /* 0x000000ffff067224 */ /* 0x000fe400078e0a0f */
[C---:B------:R-:W-:Y:S04]  /*5510*/  @!P0 IMAD.HI.U32 R2, R3.reuse, R68, RZ ;  /* 0x0000004403028227 */ /* 0x040fe800078e00ff */
[----:B------:R-:W-:Y:S01]  /*5520*/  IMAD R6, R72, R6, R5 ;  /* 0x0000000648067224 */ /* 0x000fe200078e0205 */
[----:B------:R-:W-:Y:S04]  /*5530*/  @!P0 SHF.R.U32.HI R2, RZ, R69, R2 ;  /* 0x00000045ff028219 */ /* 0x000fe80000011602 */
[----:B------:R-:W-:Y:S02]  /*5540*/  @!P0 SEL R0, R3, R2, !P2 ;  /* 0x0000000203008207 */ /* 0x000fe40005000000 */
[----:B------:R-:W-:Y:S02]  /*5550*/  IADD3 R2, PT, PT, -R5, RZ, RZ ;  /* 0x000000ff05027210 */ /* 0x000fe40007ffe1ff */
[----:B------:R-:W-:Y:S01]  /*5560*/  @!P0 IADD3 R8, PT, PT, R15, -R0, RZ ;  /* 0x800000000f088210 */ /* 0x000fe20007ffe0ff */
[----:B------:R-:W-:Y:S02]  /*5570*/  @!P0 IMAD R0, R7, R6, R0 ;  /* 0x0000000607008224 */ /* 0x000fe400078e0200 */
[----:B------:R-:W-:Y:S02]  /*5580*/  IMAD R75, R70, R2, R75 ;  /* 0x00000002464b7224 */ /* 0x000fe400078e024b */
[----:B------:R-:W-:Y:S02]  /*5590*/  @!P0 IMAD R5, R8, R72, R3 ;  /* 0x0000004808058224 */ /* 0x000fe400078e0203 */
[----:B------:R-:W-:Y:S04]  /*55a0*/  @!P0 IMAD.MOV.U32 R3, RZ, RZ, R0 ;  /* 0x000000ffff038224 */ /* 0x000fe800078e0000 */
[----:B------:R-:W-:Y:S02]  /*55b0*/  IMAD R77, R3, R74, R77 ;  /* 0x0000004a034d7224 */ /* 0x000fe400078e024d */
[----:B------:R-:W-:Y:S07]  /*55c0*/  IMAD R75, R5, R70, R75 ;  /* 0x00000046054b7224 */ /* 0x000fee00078e024b */
.L_x_93:
[----:B-1----:R-:W-:Y:S01]  /*55d0*/  @!P1 ISETP.NE.AND P0, PT, R10, 0x1, PT ;  /* 0x000000010a00980c */ /* 0x002fe20003f05270 */
[----:B------:R-:W-:Y:S01]  /*55e0*/  @!P1 IMAD.HI.U32 R0, R77, R12, RZ ;  /* 0x0000000c4d009227 */ /* 0x000fe200078e00ff */
[----:B------:R-:W-:Y:S01]  /*55f0*/  @!P1 ISETP.NE.AND P2, PT, R9, 0x1, PT ;  /* 0x000000010900980c */ /* 0x000fe20003f45270 */
[----:B------:R-:W-:Y:S01]  /*5600*/  ULOP3.LUT UP0, URZ, UR48, 0x1b0, URZ, 0xc0, !UPT ;  /* 0x000001b030ff7892 */ /* 0x000fe2000f80c0ff */
[----:B------:R-:W-:Y:S01]  /*5610*/  R2UR UR42, R21 ;  /* 0x00000000152a72ca */ /* 0x000fe200000e0000 */
[----:B------:R-:W-:Y:S01]  /*5620*/  @!P1 IMAD.HI.U32 R3, R75, R11, RZ ;  /* 0x0000000b4b039227 */ /* 0x000fe200078e00ff */
[----:B------:R-:W-:Y:S02]  /*5630*/  @!P1 SHF.R.U32.HI R0, RZ, R13, R0 ;  /* 0x0000000dff009219 */ /* 0x000fe40000011600 */
[----:B------:R-:W-:Y:S01]  /*5640*/  R2UR UR41, R20 ;  /* 0x00000000142972ca */ /* 0x000fe200000e0000 */
[----:B------:R-:W-:Y:S01]  /*5650*/  VIADD R191, R191, 0x1 ;  /* 0x00000001bfbf7836 */ /* 0x000fe20000000000 */
[----:B------:R-:W-:Y:S02]  /*5660*/  @!P1 SHF.R.U32.HI R2, RZ, R14, R3 ;  /* 0x0000000eff029219 */ /* 0x000fe40000011603 */
[----:B------:R-:W-:Y:S02]  /*5670*/  @!P1 SEL R3, R77, R0, !P2 ;  /* 0x000000004d039207 */ /* 0x000fe40005000000 */
[----:B------:R-:W-:Y:S02]  /*5680*/  @!P1 SEL R2, R75, R2, !P0 ;  /* 0x000000024b029207 */ /* 0x000fe40004000000 */
[----:B------:R-:W-:Y:S01]  /*5690*/  @P4 SHF.R.U32.HI R179, RZ, 0x10, R17 ;  /* 0x00000010ffb34819 */ /* 0x000fe20000011611 */
[----:B------:R-:W-:Y:S02]  /*56a0*/  USHF.L.U32 UR42, UR42, 0x7, URZ ;  /* 0x000000072a2a7899 */ /* 0x000fe400080006ff */
[----:B------:R-:W-:Y:S02]  /*56b0*/  @!P1 IMAD.IADD R0, R2, 0x1, -R3 ;  /* 0x0000000102009824 */ /* 0x000fe400078e0a03 */
[----:B------:R-:W-:Y:S01]  /*56c0*/  @!P1 IMAD.IADD R2, R3, 0x1, -R2 ;  /* 0x0000000103029824 */ /* 0x000fe200078e0a02 */
[----:B------:R-:W-:Y:S01]  /*56d0*/  USHF.L.U32 UR41, UR41, 0x8, URZ ;  /* 0x0000000829297899 */ /* 0x000fe200080006ff */
[----:B------:R-:W-:Y:S02]  /*56e0*/  @!P1 IMAD R77, R0, R9, R77 ;  /* 0x00000009004d9224 */ /* 0x000fe400078e024d */
[----:B------:R-:W-:Y:S01]  /*56f0*/  @!P1 IMAD R75, R2, R10, R75 ;  /* 0x0000000a024b9224 */ /* 0x000fe200078e024b */
[----:B------:R-:W-:Y:S08]  /*5700*/  BRA.U !UP0, `(.L_x_94) ;  /* 0x0000000108407547 */ /* 0x000ff0000b800000 */
[----:B------:R-:W1:Y:S01]  /*5710*/  LDCU.64 UR8, c[0x4][0x88] ;  /* 0x01001100ff0877ac */ /* 0x000e620008000a00 */
[----:B------:R-:W-:Y:S01]  /*5720*/  MOV R3, 0x0 ;  /* 0x0000000000037802 */ /* 0x000fe20000000f00 */
[----:B------:R-:W-:Y:S02]  /*5730*/  HFMA2 R12, -RZ, RZ, 0, 5.9604644775390625e-08 ;  /* 0x00000001ff0c7431 */ /* 0x000fe400000001ff */
[----:B------:R-:W-:Y:S02]  /*5740*/  IMAD.MOV.U32 R8, RZ, RZ, 0x70 ;  /* 0x00000070ff087424 */ /* 0x000fe400078e00ff */
[----:B------:R-:W-:Y:S01]  /*5750*/  IMAD.MOV.U32 R13, RZ, RZ, RZ ;  /* 0x000000ffff0d7224 */ /* 0x000fe200078e00ff */
[----:B------:R-:W2:Y:S01]  /*5760*/  LDCU.64 UR6, c[0x4][0x90] ;  /* 0x01001200ff0677ac */ /* 0x000ea20008000a00 */
[----:B------:R-:W3:Y:S01]  /*5770*/  LDC.64 R2, c[0x4][R3] ;  /* 0x0100000003027b82 */ /* 0x000ee20000000a00 */
[----:B------:R-:W4:Y:S01]  /*5780*/  LDCU.64 UR4, c[0x4][0x8] ;  /* 0x01000100ff0477ac */ /* 0x000f220008000a00 */
[----:B-1----:R-:W-:Y:S01]  /*5790*/  MOV R5, UR9 ;  /* 0x0000000900057c02 */ /* 0x002fe20008000f00 */
[----:B------:R-:W-:Y:S01]  /*57a0*/  IMAD.U32 R4, RZ, RZ, UR8 ;  /* 0x00000008ff047e24 */ /* 0x000fe2000f8e00ff */
[----:B--2---:R-:W-:Y:S01]  /*57b0*/  MOV R7, UR7 ;  /* 0x0000000700077c02 */ /* 0x004fe20008000f00 */
[----:B------:R-:W-:Y:S01]  /*57c0*/  IMAD.U32 R6, RZ, RZ, UR6 ;  /* 0x00000006ff067e24 */ /* 0x000fe2000f8e00ff */
[----:B----4-:R-:W-:Y:S01]  /*57d0*/  MOV R11, UR5 ;  /* 0x00000005000b7c02 */ /* 0x010fe20008000f00 */
[----:B------:R-:W-:Y:S02]  /*57e0*/  IMAD.U32 R10, RZ, RZ, UR4 ;  /* 0x00000004ff0a7e24 */ /* 0x000fe4000f8e00ff */
[----:B------:R-:W-:Y:S07]  /*57f0*/  LEPC R20, `(.L_x_94) ;  /* 0x000000001014794e */ /* 0x000fee0000000000 */
[----:B---3-5:R-:W-:Y:S05]  /*5800*/  CALL.ABS.NOINC R2 ;  /* 0x0000000002007343 */ /* 0x028fea0003c00000 */
.L_x_94:
[----:B------:R-:W-:Y:S01]  /*5810*/  LOP3.LUT P0, RZ, R188, 0x1b0, RZ, 0xc0, !PT ;  /* 0x000001b0bcff7812 */ /* 0x000fe2000780c0ff */
[----:B------:R-:W-:Y:S11]  /*5820*/  BSSY.RECONVERGENT B6, `(.L_x_95) ;  /* 0x0000013000067945 */ /* 0x000ff60003800200 */
[----:B------:R-:W-:Y:S01]  /*5830*/  @!UPT UIADD3 URZ, UPT, UPT, URZ, URZ, URZ ;  /* 0x000000fffffff290 */ /* 0x000fe2000fffe0ff */
[----:B------:R-:W-:Y:S05]  /*5840*/  @!P0 BRA `(.L_x_96) ;  /* 0x0000000000408947 */ /* 0x000fea0003800000 */
        /* <DEDUP_REMOVED lines=16> */
.L_x_96:
[----:B------:R-:W-:Y:S05]  /*5950*/  BSYNC.RECONVERGENT B6 ;  /* 0x0000000000067941 */ /* 0x000fea0003800200 */
.L_x_95:
[----:B------:R-:W-:Y:S01]  /*5960*/  ISETP.NE.U32.AND P4, PT, R166, RZ, PT ;  /* 0x000000ffa600720c */ /* 0x000fe20003f85070 */
[----:B------:R-:W-:Y:S01]  /*5970*/  UISETP.NE.AND UP2, UPT, UR50, URZ, UPT ;  /* 0x000000ff3200728c */ /* 0x000fe2000bf45270 */
[----:B------:R-:W-:Y:S01]  /*5980*/  ISETP.NE.U32.AND P2, PT, RZ, UR38, PT ;  /* 0x00000026ff007c0c */ /* 0x000fe2000bf45070 */
[----:B------:R-:W-:Y:S01]  /*5990*/  UISETP.NE.U32.AND UP1, UPT, UR44, URZ, UPT ;  /* 0x000000ff2c00728c */ /* 0x000fe2000bf25070 */
[----:B------:R-:W-:Y:S01]  /*59a0*/  ISETP.NE.AND.EX P4, PT, R167, RZ, PT, P4 ;  /* 0x000000ffa700720c */ /* 0x000fe20003f85340 */
[----:B------:R-:W-:Y:S01]  /*59b0*/  UPLOP3.LUT UP0, UPT, UPT, UPT, UPT, 0x40, 0x4 ;  /* 0x000000000004789c */ /* 0x000fe20003f0e870 */
[----:B------:R-:W-:Y:S01]  /*59c0*/  ISETP.NE.AND.EX P2, PT, RZ, UR39, PT, P2 ;  /* 0x00000027ff007c0c */ /* 0x000fe2000bf45320 */
[----:B------:R-:W-:Y:S01]  /*59d0*/  UISETP.NE.AND.EX UP1, UPT, UR45, URZ, UPT, UP1 ;  /* 0x000000ff2d00728c */ /* 0x000fe2000bf25310 */
[----:B------:R-:W-:Y:S04]  /*59e0*/  PLOP3.LUT P1, PT, PT, PT, UP2, 0x80, 0x8 ;  /* 0x000000000008781c */ /* 0x000fe80003f2f028 */
[----:B------:R-:W-:Y:S06]  /*59f0*/  @UP2 UPLOP3.LUT UP0, UPT, UPT, UPT, UP1, 0x80, 0x8 ;  /* 0x000000000008289c */ /* 0x000fec0003f0f010 */
[----:B------:R-:W-:Y:S01]  /*5a00*/  PLOP3.LUT P0, PT, PT, PT, UP0, 0x80, 0x8 ;  /* 0x000000000008781c */ /* 0x000fe20003f0f008 */
[----:B------:R-:W-:Y:S01]  /*5a10*/  @!UPT UIADD3 URZ, UPT, UPT, URZ, URZ, URZ ;  /* 0x000000fffffff290 */ /* 0x000fe2000fffe0ff */
[----:B------:R-:W-:Y:S11]  /*5a20*/  BRA.U !UP1, `(.L_x_97) ;  /* 0x0000000109387547 */ /* 0x000ff6000b800000 */
[----:B------:R-:W-:Y:S01]  /*5a30*/  UISETP.NE.U32.AND UP0, UPT, UR38, URZ, UPT ;  /* 0x000000ff2600728c */ /* 0x000fe2000bf05070 */
[----:B------:R-:W-:Y:S02]  /*5a40*/  HFMA2 R0, -RZ, RZ, 0, 5.9604644775390625e-08 ;  /* 0x00000001ff007431 */ /* 0x000fe400000001ff */
[----:B------:R-:W-:Y:S01]  /*5a50*/  IMAD.MOV.U32 R171, RZ, RZ, 0x1 ;  /* 0x00000001ffab7424 */ /* 0x000fe200078e00ff */
[----:B------:R-:W-:Y:S06]  /*5a60*/  UISETP.NE.AND.EX UP0, UPT, UR39, URZ, UPT, UP0 ;  /* 0x000000ff2700728c */ /* 0x000fec000bf05300 */
[----:B------:R-:W-:Y:S05]  /*5a70*/  PLOP3.LUT P3, PT, PT, PT, UP0, 0x80, 0x8 ;  /* 0x000000000008781c */ /* 0x000fea0003f6f008 */
[----:B------:R-:W1:Y:S01]  /*5a80*/  @UP0 LDCU.64 UR6, c[0x0][0x888] ;  /* 0x00011100ff0607ac */ /* 0x000e620008000a00 */
[----:B------:R-:W-:Y:S07]  /*5a90*/  @UP0 UIMAD UR4, UR36, UR44, URZ ;  /* 0x0000002c240402a4 */ /* 0x000fee000f8e02ff */
[----:B------:R-:W-:Y:S01]  /*5aa0*/  @!P3 PRMT R171, R0, 0x7610, R171 ;  /* 0x0000761000abb816 */ /* 0x000fe200000000ab */
[----:B-1----:R-:W-:Y:S03]  /*5ab0*/  @UP0 UIMAD.WIDE UR6, UR4, 0x4, UR6 ;  /* 0x00000004040608a5 */ /* 0x002fe6000f8e0206 */
[----:B------:R-:W1:Y:S03]  /*5ac0*/  @!UP0 LDCU UR4, c[0x0][0x880] ;  /* 0x00011000ff0487ac */ /* 0x000e660008000800 */
[----:B------:R-:W-:Y:S01]  /*5ad0*/  IMAD.U32 R2, RZ, RZ, UR6 ;  /* 0x00000006ff027e24 */ /* 0x000fe2000f8e00ff */
[----:B------:R-:W-:Y:S05]  /*5ae0*/  MOV R3, UR7 ;  /* 0x0000000700037c02 */ /* 0x000fea0008000f00 */
[----:B-----5:R2:W5:Y:S02]  /*5af0*/  @P3 LDG.E R81, desc[UR46][R2.64] ;  /* 0x0000002e02513981 */ /* 0x020564000c1e1900 */
[----:B-12---:R-:W-:Y:S02]  /*5b00*/  @!P3 IMAD.U32 R81, RZ, RZ, UR4 ;  /* 0x00000004ff51be24 */ /* 0x006fe4000f8e00ff */
.L_x_97:
[----:B------:R-:W-:Y:S05]  /*5b10*/  @!P4 BRA `(.L_x_98) ;  /* 0x000000000020c947 */ /* 0x000fea0003800000 */
[----:B------:R-:W-:Y:S04]  /*5b20*/  ISETP.NE.U32.AND P3, PT, R164, RZ, PT ;  /* 0x000000ffa400720c */ /* 0x000fe80003f65070 */
[----:B------:R-:W-:Y:S11]  /*5b30*/  ISETP.NE.AND.EX P3, PT, R165, RZ, PT, P3 ;  /* 0x000000ffa500720c */ /* 0x000ff60003f65330 */
[----:B------:R-:W-:Y:S02]  /*5b40*/  @!UPT UIADD3 URZ, UPT, UPT, URZ, URZ, URZ ;  /* 0x000000fffffff290 */ /* 0x000fe4000fffe0ff */
[----:B------:R-:W1:Y:S01]  /*5b50*/  @P3 LDC.64 R2, c[0x0][0x8a8] ;  /* 0x00022a00ff023b82 */ /* 0x000e620000000a00 */
[----:B------:R-:W-:Y:S04]  /*5b60*/  @P3 IMAD R0, R166, UR36, RZ ;  /* 0x00000024a6003c24 */ /* 0x000fe8000f8e02ff */
[----:B-1----:R-:W-:Y:S05]  /*5b70*/  @P3 IMAD.WIDE R2, R0, 0x4, R2 ;  /* 0x0000000400023825 */ /* 0x002fea00078e0202 */
[----:B-----5:R1:W5:Y:S02]  /*5b80*/  @P3 LDG.E R78, desc[UR46][R2.64] ;  /* 0x0000002e024e3981 */ /* 0x020364000c1e1900 */
[----:B-1----:R-:W2:Y:S02]  /*5b90*/  @!P3 LDC R78, c[0x0][0x8a0] ;  /* 0x00022800ff4ebb82 */ /* 0x002ea40000000800 */
.L_x_98:
[----:B-----5:R-:W-:Y:S01]  /*5ba0*/  FSETP.NEU.AND P4, PT, R81, RZ, PT ;  /* 0x000000ff5100720b */ /* 0x020fe20003f8d000 */
[----:B------:R-:W-:Y:S01]  /*5bb0*/  BSSY B1, `(.L_x_99) ;  /* 0x0000047000017945 */ /* 0x000fe20003800000 */
[----:B------:R-:W-:Y:S01]  /*5bc0*/  SEL R5, RZ, 0xffffffff, P2 ;  /* 0xffffffffff057807 */ /* 0x000fe20001000000 */
[----:B------:R-:W-:Y:S01]  /*5bd0*/  IMAD.MOV.U32 R196, RZ, RZ, 0x1 ;  /* 0x00000001ffc47424 */ /* 0x000fe200078e00ff */
[----:B------:R-:W-:Y:S01]  /*5be0*/  LOP3.LUT P3, RZ, R171, 0xff, RZ, 0xc0, !PT ;  /* 0x000000ffabff7812 */ /* 0x000fe2000786c0ff */
[C---:B------:R-:W-:Y:S01]  /*5bf0*/  IMAD R80, R76.reuse, 0x100, R79 ;  /* 0x000001004c507824 */ /* 0x040fe200078e024f */
[----:B------:R-:W-:Y:S02]  /*5c00*/  @P1 SEL R0, RZ, 0xffffffff, P4 ;  /* 0xffffffffff001807 */ /* 0x000fe40002000000 */
[----:B------:R-:W-:Y:S02]  /*5c10*/  CS2R R162, SRZ ;  /* 0x0000000000a27805 */ /* 0x000fe4000001ff00 */
[----:B------:R-:W-:Y:S02]  /*5c20*/  LEA R3, R181, UR49, 0x3 ;  /* 0x00000031b5037c11 */ /* 0x000fe4000f8e18ff */
[----:B------:R-:W-:Y:S02]  /*5c30*/  CS2R R160, SRZ ;  /* 0x0000000000a07805 */ /* 0x000fe4000001ff00 */
[----:B------:R-:W-:Y:S02]  /*5c40*/  @P0 SEL R0, R5, R0, !P3 ;  /* 0x0000000005000207 */ /* 0x000fe40005800000 */
[----:B------:R-:W-:Y:S02]  /*5c50*/  CS2R R158, SRZ ;  /* 0x00000000009e7805 */ /* 0x000fe4000001ff00 */
[----:B------:R-:W-:Y:S02]  /*5c60*/  LEA R193, R76, UR49, 0x3 ;  /* 0x000000314cc17c11 */ /* 0x000fe4000f8e18ff */
[----:B------:R-:W-:Y:S02]  /*5c70*/  CS2R R156, SRZ ;  /* 0x00000000009c7805 */ /* 0x000fe4000001ff00 */
[----:B------:R-:W-:Y:S02]  /*5c80*/  @P1 LOP3.LUT R0, R0, 0x1, RZ, 0xc0, !PT ;  /* 0x0000000100001812 */ /* 0x000fe400078ec0ff */
[----:B------:R-:W-:Y:S02]  /*5c90*/  CS2R R154, SRZ ;  /* 0x00000000009a7805 */ /* 0x000fe4000001ff00 */
[----:B------:R-:W-:Y:S02]  /*5ca0*/  SHF.L.U32 R2, R183, 0x1f, RZ ;  /* 0x0000001fb7027819 */ /* 0x000fe400000006ff */
[----:B------:R-:W-:Y:S02]  /*5cb0*/  CS2R R152, SRZ ;  /* 0x0000000000987805 */ /* 0x000fe4000001ff00 */
[----:B------:R-:W-:Y:S02]  /*5cc0*/  ISETP.NE.U32.OR P6, PT, R0, 0x1, !P1 ;  /* 0x000000010000780c */ /* 0x000fe40004fc5470 */
[----:B------:R-:W-:Y:S02]  /*5cd0*/  CS2R R150, SRZ ;  /* 0x0000000000967805 */ /* 0x000fe4000001ff00 */
[----:B------:R-:W-:Y:S02]  /*5ce0*/  PLOP3.LUT P2, PT, PT, PT, UP1, 0x80, 0x8 ;  /* 0x000000000008781c */ /* 0x000fe40003f4f018 */
[----:B------:R-:W-:Y:S02]  /*5cf0*/  CS2R R148, SRZ ;  /* 0x0000000000947805 */ /* 0x000fe4000001ff00 */
[----:B------:R-:W-:Y:S02]  /*5d00*/  SEL R0, RZ, 0xffffffff, P4 ;  /* 0xffffffffff007807 */ /* 0x000fe40002000000 */
[----:B------:R-:W-:Y:S03]  /*5d10*/  P2R R198, PR, RZ, 0x40 ;  /* 0x00000040ffc67803 */ /* 0x000fe60000000000 */
[----:B------:R-:W-:Y:S04]  /*5d20*/  @P6 SHF.L.U32 R4, R180, 0x1f, RZ ;  /* 0x0000001fb4046819 */ /* 0x000fe800000006ff */
[----:B------:R-:W-:Y:S01]  /*5d30*/  @P2 SEL R0, R5, R0, !P3 ;  /* 0x0000000005002207 */ /* 0x000fe20005800000 */
[----:B------:R-:W1:Y:S03]  /*5d40*/  @P6 SYNCS.PHASECHK.TRANS64.TRYWAIT P1, [R3+URZ+0xe0], R4 ;  /* 0x0000e004030065a7 */ /* 0x000e6600080211ff */
[----:B------:R-:W-:Y:S04]  /*5d50*/  LOP3.LUT R0, R0, 0x1, RZ, 0xc0, !PT ;  /* 0x0000000100007812 */ /* 0x000fe800078ec0ff */
[----:B------:R-:W-:Y:S04]  /*5d60*/  ISETP.NE.U32.AND P5, PT, R0, 0x1, PT ;  /* 0x000000010000780c */ /* 0x000fe80003fa5070 */
[----:B------:R-:W-:Y:S01]  /*5d70*/  P2R R197, PR, RZ, 0x20 ;  /* 0x00000020ffc57803 */ /* 0x000fe20000000000 */
[----:B------:R3:W4:Y:S01]  /*5d80*/  SYNCS.PHASECHK.TRANS64.TRYWAIT P0, [R193+URZ+0x150], R2 ;  /* 0x00015002c10075a7 */ /* 0x00072200080011ff */
[----:B-1----:R-:W-:Y:S01]  /*5d90*/  @P6 SEL R196, RZ, 0x1, !P1 ;  /* 0x00000001ffc46807 */ /* 0x002fe20004800000 */
[----:B---3--:R-:W-:Y:S06]  /*5da0*/  @!P6 BRA `(.L_x_100) ;  /* 0x00000000009ce947 */ /* 0x008fec0003800000 */
[----:B------:R-:W-:Y:S01]  /*5db0*/  @P5 IMAD R6, R181, 0x2000, R186 ;  /* 0x00002000b5065824 */ /* 0x000fe200078e02ba */
[----:B------:R-:W-:Y:S01]  /*5dc0*/  ISETP.NE.AND P1, PT, R196, RZ, PT ;  /* 0x000000ffc400720c */ /* 0x000fe20003f25270 */
[----:B------:R-:W-:Y:S01]  /*5dd0*/  BSSY B0, `(.L_x_101) ;  /* 0x0000010000007945 */ /* 0x000fe20003800000 */
[----:B------:R-:W-:Y:S01]  /*5de0*/  CS2R R150, SRZ ;  /* 0x0000000000967805 */ /* 0x000fe2000001ff00 */
[--C-:B------:R-:W-:Y:S01]  /*5df0*/  @P5 IMAD R7, R187, -0x10, R6.reuse ;  /* 0xfffffff0bb075824 */ /* 0x100fe200078e0206 */
[----:B------:R-:W-:Y:S01]  /*5e00*/  CS2R R148, SRZ ;  /* 0x0000000000947805 */ /* 0x000fe2000001ff00 */
[----:B------:R-:W-:Y:S01]  /*5e10*/  @P5 IMAD R5, R185, -0x10, R6 ;  /* 0xfffffff0b9055824 */ /* 0x000fe200078e0206 */
[----:B------:R-:W-:Y:S01]  /*5e20*/  CS2R R158, SRZ ;  /* 0x00000000009e7805 */ /* 0x000fe2000001ff00 */
[----:B------:R-:W-:Y:S01]  /*5e30*/  @P5 IMAD R4, R184, 0x10, R7 ;  /* 0x00000010b8045824 */ /* 0x000fe200078e0207 */
[----:B------:R-:W-:Y:S02]  /*5e40*/  CS2R R156, SRZ ;  /* 0x00000000009c7805 */ /* 0x000fe4000001ff00 */
[----:B------:R-:W-:Y:S02]  /*5e50*/  CS2R R154, SRZ ;  /* 0x00000000009a7805 */ /* 0x000fe4000001ff00 */
[----:B------:R-:W-:Y:S02]  /*5e60*/  CS2R R152, SRZ ;  /* 0x0000000000987805 */ /* 0x000fe4000001ff00 */
[----:B------:R-:W-:Y:S02]  /*5e70*/  CS2R R162, SRZ ;  /* 0x0000000000a27805 */ /* 0x000fe4000001ff00 */
[----:B------:R-:W-:Y:S01]  /*5e80*/  CS2R R160, SRZ ;  /* 0x0000000000a07805 */ /* 0x000fe2000001ff00 */
[----:B------:R-:W-:Y:S06]  /*5e90*/  @P1 BRA `(.L_x_102) ;  /* 0x00000000000c1947 */ /* 0x000fec0003800000 */
[----:B------:R-:W-:Y:S04]  /*5ea0*/  SHF.L.U32 R0, R180, 0x1f, RZ ;  /* 0x0000001fb4007819 */ /* 0x000fe800000006ff */
[----:B------:R-:W1:Y:S02]  /*5eb0*/  SYNCS.PHASECHK.TRANS64.TRYWAIT P1, [R3+URZ+0xe0], R0 ;  /* 0x0000e000030075a7 */ /* 0x000e6400080211ff */
[----:B-1----:R-:W-:Y:S05]  /*5ec0*/  @!P1 BRA `(.L_x_103) ;  /* 0x0000006400249947 */ /* 0x002fea0003800000 */
.L_x_102:
[----:B------:R-:W-:Y:S05]  /*5ed0*/  BSYNC B0 ;  /* 0x0000000000007941 */ /* 0x000fea0003800000 */
.L_x_101:
[----:B------:R-:W-:Y:S01]  /*5ee0*/  ISETP.NE.AND P1, PT, R197, RZ, PT ;  /* 0x000000ffc500720c */ /* 0x000fe20003f25270 */
[----:B-1----:R-:W-:Y:S02]  /*5ef0*/  VIADD R3, R3, 0x100 ;  /* 0x0000010003037836 */ /* 0x002fe40000000000 */
[----:B------:R-:W-:Y:S02]  /*5f00*/  IMAD.U32 R0, RZ, RZ, UR37 ;  /* 0x00000025ff007e24 */ /* 0x000fe4000f8e00ff */
[----:B------:R-:W-:Y:S03]  /*5f10*/  VIADD R181, R181, 0x1 ;  /* 0x00000001b5b57836 */ /* 0x000fe60000000000 */
[----:B------:R-:W-:Y:S05]  /*5f20*/  PRMT R0, R0, 0x654, R3 ;  /* 0x0000065400007816 */ /* 0x000fea0000000003 */
[----:B------:R1:W3:Y:S04]  /*5f30*/  @P1 LDS.128 R148, [R6] ;  /* 0x0000000006941984 */ /* 0x0002e80000000c00 */
[----:B------:R1:W1:Y:S04]  /*5f40*/  @P1 LDS.128 R156, [R5+0x20] ;  /* 0x00002000059c1984 */ /* 0x0002680000000c00 */
[----:B------:R1:W1:Y:S04]  /*5f50*/  @P1 LDS.128 R152, [R7+0x10] ;  /* 0x0000100007981984 */ /* 0x0002680000000c00 */
[----:B------:R1:W1:Y:S01]  /*5f60*/  @P1 LDS.128 R160, [R4+0x10] ;  /* 0x0000100004a01984 */ /* 0x0002620000000c00 */
[C---:B------:R-:W-:Y:S01]  /*5f70*/  ISETP.NE.AND P1, PT, R181.reuse, 0x4, PT ;  /* 0x00000004b500780c */ /* 0x040fe20003f25270 */
[----:B------:R-:W-:Y:S01]  /*5f80*/  @!PT LDS RZ, [RZ] ;  /* 0x00000000fffff984 */ /* 0x000fe20000000800 */
[----:B------:R-:W-:Y:S01]  /*5f90*/  @!PT LDS RZ, [RZ] ;  /* 0x00000000fffff984 */ /* 0x000fe20000000800 */
[----:B------:R-:W-:Y:S01]  /*5fa0*/  @!PT LDS RZ, [RZ] ;  /* 0x00000000fffff984 */ /* 0x000fe20000000800 */
[----:B------:R-:W-:Y:S01]  /*5fb0*/  @!PT LDS RZ, [RZ] ;  /* 0x00000000fffff984 */ /* 0x000fe20000000800 */
[----:B------:R5:W-:Y:S06]  /*5fc0*/  MEMBAR.ALL.CTA ;  /* 0x0000000000007992 */ /* 0x000bec0000008000 */
[----:B-----5:R-:W5:Y:S01]  /*5fd0*/  FENCE.VIEW.ASYNC.S ;  /* 0x00000000000073c6 */ /* 0x020f620000000000 */
[----:B------:R-:W-:Y:S02]  /*5fe0*/  SEL R3, RZ, 0x1, P1 ;  /* 0x00000001ff037807 */ /* 0x000fe40000800000 */
[----:B------:R-:W-:Y:S02]  /*5ff0*/  SEL R181, R181, RZ, P1 ;  /* 0x000000ffb5b57207 */ /* 0x000fe40000800000 */
[----:B------:R-:W-:Y:S01]  /*6000*/  LOP3.LUT R180, R180, R3, RZ, 0x3c, !PT ;  /* 0x00000003b4b47212 */ /* 0x000fe200078e3cff */
[----:B-----5:R1:W-:Y:S06]  /*6010*/  SYNCS.ARRIVE.TRANS64.RED.A1T0 RZ, [R0+URZ], RZ ;  /* 0x000000ff00ff79a7 */ /* 0x0203ec00081004ff */
.L_x_100:
[----:B------:R-:W-:Y:S05]  /*6020*/  BSYNC B1 ;  /* 0x0000000000017941 */ /* 0x000fea0003800000 */
.L_x_99:
[----:B-1----:R-:W-:Y:S04]  /*6030*/  SHF.R.U32.HI R0, RZ, 0x15, R80 ;  /* 0x00000015ff007819 */ /* 0x002fe80000011650 */
[----:B------:R-:W-:Y:S01]  /*6040*/  LOP3.LUT P1, RZ, R0, 0x3, R173, 0x48, !PT ;  /* 0x0000000300ff7812 */ /* 0x000fe200078248ad */
[----:B------:R-:W-:Y:S01]  /*6050*/  @!UPT UIADD3 URZ, UPT, UPT, URZ, URZ, URZ ;  /* 0x000000fffffff290 */ /* 0x000fe2000fffe0ff */
[----:B----4-:R-:W-:Y:S11]  /*6060*/  @P0 BRA `(.L_x_104) ;  /* 0x0000000000080947 */ /* 0x010ff60003800000 */
[----:B------:R-:W1:Y:S02]  /*6070*/  SYNCS.PHASECHK.TRANS64.TRYWAIT P0, [R193+URZ+0x150], R2 ;  /* 0x00015002c10075a7 */ /* 0x000e6400080011ff */
[----:B-1----:R-:W-:Y:S05]  /*6080*/  @!P0 BRA `(.L_x_105) ;  /* 0x0000006000c88947 */ /* 0x002fea0003800000 */
.L_x_104:
[----:B------:R-:W-:Y:S04]  /*6090*/  BSSY.RECONVERGENT B6, `(.L_x_106) ;  /* 0x0000012000067945 */ /* 0x000fe80003800200 */
[----:B------:R-:W-:Y:S05]  /*60a0*/  @!P1 BRA `(.L_x_107) ;  /* 0x0000000000409947 */ /* 0x000fea0003800000 */
[----:B------:R-:W4:Y:S01]  /*60b0*/  LDCU.64 UR8, c[0x4][0x78] ;  /* 0x01000f00ff0877ac */ /* 0x000f220008000a00 */
[----:B------:R-:W-:Y:S01]  /*60c0*/  MOV R3, 0x0 ;  /* 0x0000000000037802 */ /* 0x000fe20000000f00 */
[----:B------:R-:W-:Y:S02]  /*60d0*/  HFMA2 R12, -RZ, RZ, 0, 5.9604644775390625e-08 ;  /* 0x00000001ff0c7431 */ /* 0x000fe400000001ff */
[----:B------:R-:W-:Y:S02]  /*60e0*/  IMAD.MOV.U32 R8, RZ, RZ, 0x192 ;  /* 0x00000192ff087424 */ /* 0x000fe400078e00ff */
[----:B------:R-:W-:Y:S01]  /*60f0*/  IMAD.MOV.U32 R13, RZ, RZ, RZ ;  /* 0x000000ffff0d7224 */ /* 0x000fe200078e00ff */
[----:B------:R-:W5:Y:S01]  /*6100*/  LDCU.64 UR6, c[0x4][0x80] ;  /* 0x01001000ff0677ac */ /* 0x000f620008000a00 */
[----:B-1----:R-:W1:Y:S01]  /*6110*/  LDC.64 R2, c[0x4][R3] ;  /* 0x0100000003027b82 */ /* 0x002e620000000a00 */
[----:B------:R-:W2:Y:S01]  /*6120*/  LDCU.64 UR4, c[0x4][0x18] ;  /* 0x01000300ff0477ac */ /* 0x000ea20008000a00 */
[----:B----4-:R-:W-:Y:S01]  /*6130*/  MOV R5, UR9 ;  /* 0x0000000900057c02 */ /* 0x010fe20008000f00 */
[----:B------:R-:W-:Y:S01]  /*6140*/  IMAD.U32 R4, RZ, RZ, UR8 ;  /* 0x00000008ff047e24 */ /* 0x000fe2000f8e00ff */
[----:B-----5:R-:W-:Y:S01]  /*6150*/  MOV R7, UR7 ;  /* 0x0000000700077c02 */ /* 0x020fe20008000f00 */
[----:B------:R-:W-:Y:S01]  /*6160*/  IMAD.U32 R6, RZ, RZ, UR6 ;  /* 0x00000006ff067e24 */ /* 0x000fe2000f8e00ff */
[----:B--2---:R-:W-:Y:S01]  /*6170*/  MOV R11, UR5 ;  /* 0x00000005000b7c02 */ /* 0x004fe20008000f00 */
[----:B------:R-:W-:Y:S02]  /*6180*/  IMAD.U32 R10, RZ, RZ, UR4 ;  /* 0x00000004ff0a7e24 */ /* 0x000fe4000f8e00ff */
[----:B------:R-:W-:Y:S07]  /*6190*/  LEPC R20, `(.L_x_107) ;  /* 0x000000001014794e */ /* 0x000fee0000000000 */
[----:B-1-3--:R-:W-:Y:S05]  /*61a0*/  CALL.ABS.NOINC R2 ;  /* 0x0000000002007343 */ /* 0x00afea0003c00000 */
.L_x_107:
[----:B------:R-:W-:Y:S05]  /*61b0*/  BSYNC.RECONVERGENT B6 ;  /* 0x0000000000067941 */ /* 0x000fea0003800200 */
.L_x_106:
[-C--:B---3--:R-:W-:Y:S01]  /*61c0*/  F2FP.F16.E5M2.UNPACK_B R83, R148.reuse ;  /* 0x00000094ff53723e */ /* 0x088fe200020004ff */
[----:B------:R-:W-:Y:S05]  /*61d0*/  WARPSYNC.ALL ;  /* 0x0000000000007948 */ /* 0x000fea0003800000 */
[----:B------:R-:W-:Y:S01]  /*61e0*/  R2UR UR4, R80 ;  /* 0x00000000500472ca */ /* 0x000fe200000e0000 */
[--C-:B------:R-:W-:Y:S01]  /*61f0*/  HADD2.F32 R82, -RZ, R83.reuse.H0_H0 ;  /* 0x20000053ff527230 */ /* 0x100fe20000004100 */
[----:B------:R-:W-:Y:S01]  /*6200*/  F2FP.F16.E5M2.UNPACK_B R85, R148.H1 ;  /* 0x00000094ff55723e */ /* 0x000fe200030004ff */
[----:B------:R-:W-:Y:S01]  /*6210*/  HADD2.F32 R83, -RZ, R83.H1_H1 ;  /* 0x30000053ff537230 */ /* 0x000fe20000004100 */
[-C--:B------:R-:W-:Y:S01]  /*6220*/  F2FP.F16.E5M2.UNPACK_B R87, R149.reuse ;  /* 0x00000095ff57723e */ /* 0x080fe200020004ff */
[----:B------:R-:W-:Y:S01]  /*6230*/  BSSY.RECONVERGENT B0, `(.L_x_108) ;  /* 0x000011d000007945 */ /* 0x000fe20003800200 */
[----:B------:R-:W-:Y:S01]  /*6240*/  F2FP.F16.E5M2.UNPACK_B R89, R149.H1 ;  /* 0x00000095ff59723e */ /* 0x000fe200030004ff */
[----:B------:R-:W-:Y:S01]  /*6250*/  HADD2.F32 R84, -RZ, R85.H0_H0 ;  /* 0x20000055ff547230 */ /* 0x000fe20000004100 */
[-C--:B------:R-:W-:Y:S01]  /*6260*/  F2FP.F16.E5M2.UNPACK_B R91, R150.reuse ;  /* 0x00000096ff5b723e */ /* 0x080fe200020004ff */
[----:B------:R-:W-:Y:S01]  /*6270*/  HADD2.F32 R88, -RZ, R87.H1_H1 ;  /* 0x30000057ff587230 */ /* 0x000fe20000004100 */
[----:B------:R-:W-:Y:S01]  /*6280*/  F2FP.F16.E5M2.UNPACK_B R93, R150.H1 ;  /* 0x00000096ff5d723e */ /* 0x000fe200030004ff */
[----:B------:R-:W-:Y:S01]  /*6290*/  HADD2.F32 R86, -RZ, R85.H1_H1 ;  /* 0x30000055ff567230 */ /* 0x000fe20000004100 */
[-C--:B------:R-:W-:Y:S01]  /*62a0*/  F2FP.F16.E5M2.UNPACK_B R95, R151.reuse ;  /* 0x00000097ff5f723e */ /* 0x080fe200020004ff */
[----:B------:R-:W2:Y:S01]  /*62b0*/  LDTM.x64 R4, tmem[UR4] ;  /* 0x00000004000479ee */ /* 0x000ea20008340000 */
[----:B------:R-:W-:Y:S01]  /*62c0*/  F2FP.F16.E5M2.UNPACK_B R97, R151.H1 ;  /* 0x00000097ff61723e */ /* 0x000fe200030004ff */
[----:B------:R-:W-:Y:S01]  /*62d0*/  HADD2.F32 R85, -RZ, R87.H0_H0 ;  /* 0x20000057ff557230 */ /* 0x000fe20000004100 */
[-C--:B------:R-:W-:Y:S01]  /*62e0*/  F2FP.F16.E5M2.UNPACK_B R99, R152.reuse ;  /* 0x00000098ff63723e */ /* 0x080fe200020004ff */
[----:B------:R-:W-:Y:S01]  /*62f0*/  HADD2.F32 R87, -RZ, R89.H0_H0 ;  /* 0x20000059ff577230 */ /* 0x000fe20000004100 */
[----:B------:R-:W-:Y:S01]  /*6300*/  F2FP.F16.E5M2.UNPACK_B R101, R152.H1 ;  /* 0x00000098ff65723e */ /* 0x000fe200030004ff */
[----:B------:R-:W-:Y:S01]  /*6310*/  HADD2.F32 R92, -RZ, R91.H1_H1 ;  /* 0x3000005bff5c7230 */ /* 0x000fe20000004100 */
[----:B------:R-:W-:Y:S01]  /*6320*/  SHF.L.U32 R199, R176, 0x4, RZ ;  /* 0x00000004b0c77819 */ /* 0x000fe200000006ff */
[----:B------:R-:W-:Y:S01]  /*6330*/  HADD2.F32 R96, -RZ, R95.H1_H1 ;  /* 0x3000005fff607230 */ /* 0x000fe20000004100 */
[----:B------:R-:W-:Y:S01]  /*6340*/  SHF.L.U32 R207, R175, 0x4, RZ ;  /* 0x00000004afcf7819 */ /* 0x000fe200000006ff */
[----:B------:R-:W-:Y:S01]  /*6350*/  HADD2.F32 R100, -RZ, R99.H1_H1 ;  /* 0x30000063ff647230 */ /* 0x000fe20000004100 */
[----:B------:R-:W-:Y:S01]  /*6360*/  IADD3 R192, PT, PT, R186, R199, RZ ;  /* 0x000000c7bac07210 */ /* 0x000fe20007ffe0ff */
[----:B------:R-:W-:Y:S01]  /*6370*/  HADD2.F32 R90, -RZ, R89.H1_H1 ;  /* 0x30000059ff5a7230 */ /* 0x000fe20000004100 */
[----:B------:R-:W-:Y:S01]  /*6380*/  SHF.L.U32 R205, R184, 0x4, RZ ;  /* 0x00000004b8cd7819 */ /* 0x000fe200000006ff */
[----:B------:R-:W-:Y:S01]  /*6390*/  HADD2.F32 R89, -RZ, R91.H0_H0 ;  /* 0x2000005bff597230 */ /* 0x000fe20000004100 */
[-C--:B------:R-:W-:Y:S01]  /*63a0*/  F2FP.F16.E5M2.UNPACK_B R103, R153.reuse ;  /* 0x00000099ff67723e */ /* 0x080fe200020004ff */
[--C-:B------:R-:W-:Y:S01]  /*63b0*/  HADD2.F32 R91, -RZ, R93.reuse.H0_H0 ;  /* 0x2000005dff5b7230 */ /* 0x100fe20000004100 */
[----:B------:R-:W-:Y:S01]  /*63c0*/  IADD3 R194, PT, PT, R205, R192, RZ ;  /* 0x000000c0cdc27210 */ /* 0x000fe20007ffe0ff */
[----:B------:R-:W-:Y:S01]  /*63d0*/  HADD2.F32 R94, -RZ, R93.H1_H1 ;  /* 0x3000005dff5e7230 */ /* 0x000fe20000004100 */
[----:B------:R-:W-:Y:S01]  /*63e0*/  F2FP.F16.E5M2.UNPACK_B R105, R153.H1 ;  /* 0x00000099ff69723e */ /* 0x000fe200030004ff */
[----:B------:R-:W-:Y:S01]  /*63f0*/  HADD2.F32 R93, -RZ, R95.H0_H0 ;  /* 0x2000005fff5d7230 */ /* 0x000fe20000004100 */
[-C--:B------:R-:W-:Y:S01]  /*6400*/  F2FP.F16.E5M2.UNPACK_B R107, R154.reuse ;  /* 0x0000009aff6b723e */ /* 0x080fe200020004ff */
[----:B------:R-:W-:Y:S01]  /*6410*/  HADD2.F32 R104, -RZ, R103.H1_H1 ;  /* 0x30000067ff687230 */ /* 0x000fe20000004100 */
[----:B------:R-:W-:Y:S01]  /*6420*/  F2FP.F16.E5M2.UNPACK_B R109, R154.H1 ;  /* 0x0000009aff6d723e */ /* 0x000fe200030004ff */
[C---:B--2---:R-:W-:Y:S01]  /*6430*/  FMUL R0, R78.reuse, R4 ;  /* 0x000000044e007220 */ /* 0x044fe20000400000 */
[C---:B-1----:R-:W-:Y:S01]  /*6440*/  FMUL R2, R78.reuse, R5 ;  /* 0x000000054e027220 */ /* 0x042fe20000400000 */
[C---:B------:R-:W-:Y:S01]  /*6450*/  FMUL R4, R78.reuse, R8 ;  /* 0x000000084e047220 */ /* 0x040fe20000400000 */
[C---:B------:R-:W-:Y:S01]  /*6460*/  FMUL R5, R78.reuse, R9 ;  /* 0x000000094e057220 */ /* 0x040fe20000400000 */
[C---:B------:R-:W-:Y:S01]  /*6470*/  FFMA R0, R81.reuse, R82, R0 ;  /* 0x0000005251007223 */ /* 0x040fe20000000000 */
[C---:B------:R-:W-:Y:S01]  /*6480*/  FFMA R2, R81.reuse, R83, R2 ;  /* 0x0000005351027223 */ /* 0x040fe20000000002 */
[C---:B------:R-:W-:Y:S01]  /*6490*/  FMUL R8, R78.reuse, R12 ;  /* 0x0000000c4e087220 */ /* 0x040fe20000400000 */
[C---:B------:R-:W-:Y:S01]  /*64a0*/  FMUL R9, R78.reuse, R13 ;  /* 0x0000000d4e097220 */ /* 0x040fe20000400000 */
[C---:B------:R-:W-:Y:S01]  /*64b0*/  FMUL R12, R78.reuse, R16 ;  /* 0x000000104e0c7220 */ /* 0x040fe20000400000 */
[C---:B------:R-:W-:Y:S01]  /*64c0*/  FMUL R13, R78.reuse, R17 ;  /* 0x000000114e0d7220 */ /* 0x040fe20000400000 */
[C---:B------:R-:W-:Y:S01]  /*64d0*/  FMUL R16, R78.reuse, R20 ;  /* 0x000000144e107220 */ /* 0x040fe20000400000 */
[C---:B------:R-:W-:Y:S01]  /*64e0*/  FMUL R17, R78.reuse, R21 ;  /* 0x000000154e117220 */ /* 0x040fe20000400000 */
[C---:B------:R-:W-:Y:S01]  /*64f0*/  FMUL R20, R78.reuse, R24 ;  /* 0x000000184e147220 */ /* 0x040fe20000400000 */
[C---:B------:R-:W-:Y:S01]  /*6500*/  FMUL R21, R78.reuse, R25 ;  /* 0x000000194e157220 */ /* 0x040fe20000400000 */
[----:B------:R-:W-:Y:S02]  /*6510*/  HADD2.F32 R108, -RZ, R107.H1_H1 ;  /* 0x3000006bff6c7230 */ /* 0x000fe40000004100 */
[C---:B------:R-:W-:Y:S01]  /*6520*/  FMUL R24, R78.reuse, R28 ;  /* 0x0000001c4e187220 */ /* 0x040fe20000400000 */
[C---:B------:R-:W-:Y:S01]  /*6530*/  FMUL R25, R78.reuse, R29 ;  /* 0x0000001d4e197220 */ /* 0x040fe20000400000 */
[C---:B------:R-:W-:Y:S01]  /*6540*/  FMUL R28, R78.reuse, R32 ;  /* 0x000000204e1c7220 */ /* 0x040fe20000400000 */
[C---:B------:R-:W-:Y:S01]  /*6550*/  FMUL R29, R78.reuse, R33 ;  /* 0x000000214e1d7220 */ /* 0x040fe20000400000 */
[C---:B------:R-:W-:Y:S01]  /*6560*/  FMUL R32, R78.reuse, R36 ;  /* 0x000000244e207220 */ /* 0x040fe20000400000 */
[----:B------:R-:W-:Y:S01]  /*6570*/  F2FP.F16.E5M2.UNPACK_B R111, R155 ;  /* 0x0000009bff6f723e */ /* 0x000fe200020004ff */
[C---:B------:R-:W-:Y:S01]  /*6580*/  FMUL R33, R78.reuse, R37 ;  /* 0x000000254e217220 */ /* 0x040fe20000400000 */
[C---:B------:R-:W-:Y:S01]  /*6590*/  FMUL R36, R78.reuse, R40 ;  /* 0x000000284e247220 */ /* 0x040fe20000400000 */
[----:B------:R-:W-:Y:S01]  /*65a0*/  F2FP.F16.E5M2.UNPACK_B R113, R155.H1 ;  /* 0x0000009bff71723e */ /* 0x000fe200030004ff */
[C---:B------:R-:W-:Y:S01]  /*65b0*/  FMUL R37, R78.reuse, R41 ;  /* 0x000000294e257220 */ /* 0x040fe20000400000 */
[----:B------:R-:W-:Y:S02]  /*65c0*/  HADD2.F32 R112, -RZ, R111.H1_H1 ;  /* 0x3000006fff707230 */ /* 0x000fe40000004100 */
        /* <DEDUP_REMOVED lines=26> */
[C---:B------:R-:W-:Y:S01]  /*6770*/  FFMA R3, R81.reuse, R84, R3 ;  /* 0x0000005451037223 */ /* 0x040fe20000000003 */
[C---:B------:R-:W-:Y:S01]  /*6780*/  FFMA R7, R81.reuse, R86, R7 ;  /* 0x0000005651077223 */ /* 0x040fe20000000007 */
[----:B------:R-:W-:Y:S01]  /*6790*/  F2FP.F16.E5M2.UNPACK_B R131, R160 ;  /* 0x000000a0ff83723e */ /* 0x000fe200020004ff */
[C---:B------:R-:W-:Y:S01]  /*67a0*/  FFMA R4, R81.reuse, R85, R4 ;  /* 0x0000005551047223 */ /* 0x040fe20000000004 */
[C---:B------:R-:W-:Y:S01]  /*67b0*/  FFMA R5, R81.reuse, R88, R5 ;  /* 0x0000005851057223 */ /* 0x040fe20000000005 */
[----:B------:R-:W-:Y:S01]  /*67c0*/  F2FP.F16.E5M2.UNPACK_B R133, R160.H1 ;  /* 0x000000a0ff85723e */ /* 0x000fe200030004ff */
[----:B------:R-:W-:Y:S01]  /*67d0*/  FFMA R6, R81, R87, R6 ;  /* 0x0000005751067223 */ /* 0x000fe20000000006 */
[----:B------:R-:W-:Y:S01]  /*67e0*/  F2FP.SATFINITE.E5M2.F32.PACK_AB_MERGE_C R195, R7, R3, RZ ;  /* 0x0000000307c3723e */ /* 0x000fe200048060ff */
[----:B------:R-:W-:Y:S02]  /*67f0*/  HADD2.F32 R128, -RZ, R127.H1_H1 ;  /* 0x3000007fff807230 */ /* 0x000fe40000004100 */
[----:B------:R-:W-:Y:S01]  /*6800*/  FMUL R11, R78, R11 ;  /* 0x0000000b4e0b7220 */ /* 0x000fe20000400000 */
[----:B------:R-:W-:Y:S01]  /*6810*/  HADD2.F32 R132, -RZ, R131.H1_H1 ;  /* 0x30000083ff847230 */ /* 0x000fe20000004100 */
[----:B------:R-:W-:Y:S01]  /*6820*/  F2FP.SATFINITE.E5M2.F32.PACK_AB_MERGE_C R200, R2, R0, R195 ;  /* 0x0000000002c8723e */ /* 0x000fe200048060c3 */
[----:B------:R-:W-:Y:S01]  /*6830*/  FMUL R10, R78, R14 ;  /* 0x0000000e4e0a7220 */ /* 0x000fe20000400000 */
[----:B------:R-:W-:Y:S01]  /*6840*/  IADD3 R195, PT, PT, R186, R207, RZ ;  /* 0x000000cfbac37210 */ /* 0x000fe20007ffe0ff */
[C---:B------:R-:W-:Y:S01]  /*6850*/  FFMA R11, R81.reuse, R90, R11 ;  /* 0x0000005a510b7223 */ /* 0x040fe2000000000b */
[C---:B------:R-:W-:Y:S01]  /*6860*/  FFMA R8, R81.reuse, R89, R8 ;  /* 0x0000005951087223 */ /* 0x040fe20000000008 */
[C---:B------:R-:W-:Y:S01]  /*6870*/  FFMA R9, R81.reuse, R92, R9 ;  /* 0x0000005c51097223 */ /* 0x040fe20000000009 */
[--C-:B------:R-:W-:Y:S02]  /*6880*/  HADD2.F32 R95, -RZ, R97.reuse.H0_H0 ;  /* 0x20000061ff5f7230 */ /* 0x100fe40000004100 */
[----:B------:R-:W-:Y:S01]  /*6890*/  FFMA R10, R81, R91, R10 ;  /* 0x0000005b510a7223 */ /* 0x000fe2000000000a */
[----:B------:R-:W-:Y:S01]  /*68a0*/  F2FP.SATFINITE.E5M2.F32.PACK_AB_MERGE_C R201, R11, R6, RZ ;  /* 0x000000060bc9723e */ /* 0x000fe200048060ff */
[C---:B------:R-:W-:Y:S01]  /*68b0*/  FMUL R15, R78.reuse, R15 ;  /* 0x0000000f4e0f7220 */ /* 0x040fe20000400000 */
[----:B------:R-:W-:Y:S02]  /*68c0*/  HADD2.F32 R98, -RZ, R97.H1_H1 ;  /* 0x30000061ff627230 */ /* 0x000fe40000004100 */
[C---:B------:R-:W-:Y:S01]  /*68d0*/  FMUL R14, R78.reuse, R18 ;  /* 0x000000124e0e7220 */ /* 0x040fe20000400000 */
[----:B------:R-:W-:Y:S01]  /*68e0*/  F2FP.SATFINITE.E5M2.F32.PACK_AB_MERGE_C R201, R5, R4, R201 ;  /* 0x0000000405c9723e */ /* 0x000fe200048060c9 */
[----:B------:R-:W-:Y:S02]  /*68f0*/  HADD2.F32 R97, -RZ, R99.H0_H0 ;  /* 0x20000063ff617230 */ /* 0x000fe40000004100 */
[C---:B------:R-:W-:Y:S01]  /*6900*/  FFMA R15, R81.reuse, R94, R15 ;  /* 0x0000005e510f7223 */ /* 0x040fe2000000000f */
[C---:B------:R-:W-:Y:S01]  /*6910*/  FFMA R12, R81.reuse, R93, R12 ;  /* 0x0000005d510c7223 */ /* 0x040fe2000000000c */
[----:B------:R-:W-:Y:S01]  /*6920*/  FFMA R13, R81, R96, R13 ;  /* 0x00000060510d7223 */ /* 0x000fe2000000000d */
[----:B------:R-:W-:Y:S01]  /*6930*/  F2FP.F16.E5M2.UNPACK_B R135, R161 ;  /* 0x000000a1ff87723e */ /* 0x000fe200020004ff */
[--C-:B------:R-:W-:Y:S01]  /*6940*/  HADD2.F32 R99, -RZ, R101.reuse.H0_H0 ;  /* 0x20000065ff637230 */ /* 0x100fe20000004100 */
[----:B------:R-:W-:Y:S01]  /*6950*/  F2FP.SATFINITE.E5M2.F32.PACK_AB_MERGE_C R202, R15, R10, RZ ;  /* 0x0000000a0fca723e */ /* 0x000fe200048060ff */
[----:B------:R-:W-:Y:S01]  /*6960*/  FFMA R14, R81, R95, R14 ;  /* 0x0000005f510e7223 */ /* 0x000fe2000000000e */
[C---:B------:R-:W-:Y:S01]  /*6970*/  FMUL R19, R78.reuse, R19 ;  /* 0x000000134e137220 */ /* 0x040fe20000400000 */
[----:B------:R-:W-:Y:S01]  /*6980*/  HADD2.F32 R102, -RZ, R101.H1_H1 ;  /* 0x30000065ff667230 */ /* 0x000fe20000004100 */
[----:B------:R-:W-:Y:S01]  /*6990*/  F2FP.SATFINITE.E5M2.F32.PACK_AB_MERGE_C R202, R9, R8, R202 ;  /* 0x0000000809ca723e */ /* 0x000fe200048060ca */
[----:B------:R-:W-:Y:S02]  /*69a0*/  HADD2.F32 R101, -RZ, R103.H0_H0 ;  /* 0x20000067ff657230 */ /* 0x000fe40000004100 */
[C---:B------:R-:W-:Y:S01]  /*69b0*/  FFMA R19, R81.reuse, R98, R19 ;  /* 0x0000006251137223 */ /* 0x040fe20000000013 */
[C---:B------:R-:W-:Y:S01]  /*69c0*/  FFMA R16, R81.reuse, R97, R16 ;  /* 0x0000006151107223 */ /* 0x040fe20000000010 */
[----:B------:R-:W-:Y:S01]  /*69d0*/  FFMA R17, R81, R100, R17 ;  /* 0x0000006451117223 */ /* 0x000fe20000000011 */
[----:B------:R-:W-:Y:S02]  /*69e0*/  HADD2.F32 R136, -RZ, R135.H1_H1 ;  /* 0x30000087ff887230 */ /* 0x000fe40000004100 */
[C---:B------:R-:W-:Y:S01]  /*69f0*/  FMUL R18, R78.reuse, R22 ;  /* 0x000000164e127220 */ /* 0x040fe20000400000 */
[----:B------:R-:W-:Y:S01]  /*6a00*/  F2FP.F16.E5M2.UNPACK_B R137, R161.H1 ;  /* 0x000000a1ff89723e */ /* 0x000fe200030004ff */
[C---:B------:R-:W-:Y:S01]  /*6a10*/  FMUL R23, R78.reuse, R23 ;  /* 0x000000174e177220 */ /* 0x040fe20000400000 */
[--C-:B------:R-:W-:Y:S01]  /*6a20*/  HADD2.F32 R103, -RZ, R105.reuse.H0_H0 ;  /* 0x20000069ff677230 */ /* 0x100fe20000004100 */
[----:B------:R-:W-:Y:S01]  /*6a30*/  F2FP.SATFINITE.E5M2.F32.PACK_AB_MERGE_C R203, R19, R14, RZ ;  /* 0x0000000e13cb723e */ /* 0x000fe200048060ff */
[C---:B------:R-:W-:Y:S01]  /*6a40*/  FFMA R18, R81.reuse, R99, R18 ;  /* 0x0000006351127223 */ /* 0x040fe20000000012 */
[C---:B------:R-:W-:Y:S01]  /*6a50*/  FFMA R23, R81.reuse, R102, R23 ;  /* 0x0000006651177223 */ /* 0x040fe20000000017 */
[----:B------:R-:W-:Y:S01]  /*6a60*/  FFMA R20, R81, R101, R20 ;  /* 0x0000006551147223 */ /* 0x000fe20000000014 */
[----:B------:R-:W-:Y:S01]  /*6a70*/  F2FP.F16.E5M2.UNPACK_B R139, R162 ;  /* 0x000000a2ff8b723e */ /* 0x000fe200020004ff */
[----:B------:R-:W-:Y:S01]  /*6a80*/  HADD2.F32 R106, -RZ, R105.H1_H1 ;  /* 0x30000069ff6a7230 */ /* 0x000fe20000004100 */
[----:B------:R-:W-:Y:S01]  /*6a90*/  F2FP.SATFINITE.E5M2.F32.PACK_AB_MERGE_C R203, R13, R12, R203 ;  /* 0x0000000c0dcb723e */ /* 0x000fe200048060cb */
[----:B------:R-:W-:Y:S01]  /*6aa0*/  FFMA R21, R81, R104, R21 ;  /* 0x0000006851157223 */ /* 0x000fe20000000015 */
[----:B------:R-:W-:Y:S01]  /*6ab0*/  F2FP.SATFINITE.E5M2.F32.PACK_AB_MERGE_C R208, R23, R18, RZ ;  /* 0x0000001217d0723e */ /* 0x000fe200048060ff */
[----:B------:R-:W-:Y:S02]  /*6ac0*/  HADD2.F32 R105, -RZ, R107.H0_H0 ;  /* 0x2000006bff697230 */ /* 0x000fe40000004100 */
[C---:B------:R-:W-:Y:S01]  /*6ad0*/  FMUL R22, R78.reuse, R26 ;  /* 0x0000001a4e167220 */ /* 0x040fe20000400000 */
[----:B------:R1:W-:Y:S01]  /*6ae0*/  STS.128 [R172+UR49+0x8200], R200 ;  /* 0x008200c8ac007988 */ /* 0x0003e20008000c31 */
[----:B------:R-:W-:Y:S01]  /*6af0*/  F2FP.SATFINITE.E5M2.F32.PACK_AB_MERGE_C R208, R17, R16, R208 ;  /* 0x0000001011d0723e */ /* 0x000fe200048060d0 */
[----:B------:R-:W-:Y:S02]  /*6b00*/  HADD2.F32 R140, -RZ, R139.H1_H1 ;  /* 0x3000008bff8c7230 */ /* 0x000fe40000004100 */
[C---:B------:R-:W-:Y:S01]  /*6b10*/  FFMA R22, R81.reuse, R103, R22 ;  /* 0x0000006751167223 */ /* 0x040fe20000000016 */
[C---:B------:R-:W-:Y:S01]  /*6b20*/  FMUL R27, R78.reuse, R27 ;  /* 0x0000001b4e1b7220 */ /* 0x040fe20000400000 */
[--C-:B------:R-:W-:Y:S02]  /*6b30*/  HADD2.F32 R107, -RZ, R109.reuse.H0_H0 ;  /* 0x2000006dff6b7230 */ /* 0x100fe40000004100 */
[C---:B------:R-:W-:Y:S01]  /*6b40*/  FMUL R26, R78.reuse, R30 ;  /* 0x0000001e4e1a7220 */ /* 0x040fe20000400000 */
[----:B------:R-:W-:Y:S02]  /*6b50*/  HADD2.F32 R110, -RZ, R109.H1_H1 ;  /* 0x3000006dff6e7230 */ /* 0x000fe40000004100 */
[C---:B------:R-:W-:Y:S01]  /*6b60*/  FFMA R27, R81.reuse, R106, R27 ;  /* 0x0000006a511b7223 */ /* 0x040fe2000000001b */
[C---:B------:R-:W-:Y:S01]  /*6b70*/  FFMA R24, R81.reuse, R105, R24 ;  /* 0x0000006951187223 */ /* 0x040fe20000000018 */
[----:B------:R-:W-:Y:S01]  /*6b80*/  FFMA R25, R81, R108, R25 ;  /* 0x0000006c51197223 */ /* 0x000fe20000000019 */
[----:B------:R-:W-:Y:S01]  /*6b90*/  F2FP.F16.E5M2.UNPACK_B R141, R162.H1 ;  /* 0x000000a2ff8d723e */ /* 0x000fe200030004ff */
[----:B------:R-:W-:Y:S01]  /*6ba0*/  HADD2.F32 R109, -RZ, R111.H0_H0 ;  /* 0x2000006fff6d7230 */ /* 0x000fe20000004100 */
[----:B------:R-:W-:Y:S01]  /*6bb0*/  F2FP.SATFINITE.E5M2.F32.PACK_AB_MERGE_C R209, R27, R22, RZ ;  /* 0x000000161bd1723e */ /* 0x000fe200048060ff */
[----:B------:R-:W-:Y:S01]  /*6bc0*/  FFMA R26, R81, R107, R26 ;  /* 0x0000006b511a7223 */ /* 0x000fe2000000001a */
[C---:B------:R-:W-:Y:S01]  /*6bd0*/  FMUL R31, R78.reuse, R31 ;  /* 0x0000001f4e1f7220 */ /* 0x040fe20000400000 */
[--C-:B------:R-:W-:Y:S01]  /*6be0*/  HADD2.F32 R111, -RZ, R113.reuse.H0_H0 ;  /* 0x20000071ff6f7230 */ /* 0x100fe20000004100 */
[----:B------:R-:W-:Y:S01]  /*6bf0*/  F2FP.SATFINITE.E5M2.F32.PACK_AB_MERGE_C R209, R21, R20, R209 ;  /* 0x0000001415d1723e */ /* 0x000fe200048060d1 */
[----:B------:R-:W-:Y:S02]  /*6c00*/  HADD2.F32 R114, -RZ, R113.H1_H1 ;  /* 0x30000071ff727230 */ /* 0x000fe40000004100 */
[C---:B------:R-:W-:Y:S01]  /*6c10*/  FFMA R31, R81.reuse, R110, R31 ;  /* 0x0000006e511f7223 */ /* 0x040fe2000000001f */
[C---:B------:R-:W-:Y:S01]  /*6c20*/  FFMA R28, R81.reuse, R109, R28 ;  /* 0x0000006d511c7223 */ /* 0x040fe2000000001c */
[----:B------:R-:W-:Y:S01]  /*6c30*/  FFMA R29, R81, R112, R29 ;  /* 0x00000070511d7223 */ /* 0x000fe2000000001d */
[----:B------:R-:W-:Y:S02]  /*6c40*/  HADD2.F32 R113, -RZ, R115.H0_H0 ;  /* 0x20000073ff717230 */ /* 0x000fe40000004100 */
[C---:B------:R-:W-:Y:S01]  /*6c50*/  FMUL R30, R78.reuse, R34 ;  /* 0x000000224e1e7220 */ /* 0x040fe20000400000 */
[----:B------:R-:W-:Y:S01]  /*6c60*/  F2FP.F16.E5M2.UNPACK_B R143, R163 ;  /* 0x000000a3ff8f723e */ /* 0x000fe200020004ff */
[C---:B------:R-:W-:Y:S01]  /*6c70*/  FMUL R35, R78.reuse, R35 ;  /* 0x000000234e237220 */ /* 0x040fe20000400000 */
[----:B------:R-:W-:Y:S01]  /*6c80*/  HADD2.F32 R115, -RZ, R117.H0_H0 ;  /* 0x20000075ff737230 */ /* 0x000fe20000004100 */
[----:B------:R-:W-:Y:S01]  /*6c90*/  F2FP.SATFINITE.E5M2.F32.PACK_AB_MERGE_C R210, R31, R26, RZ ;  /* 0x0000001a1fd2723e */ /* 0x000fe200048060ff */
[C---:B------:R-:W-:Y:S01]  /*6ca0*/  FFMA R30, R81.reuse, R111, R30 ;  /* 0x0000006f511e7223 */ /* 0x040fe2000000001e */
[C---:B------:R-:W-:Y:S01]  /*6cb0*/  FFMA R35, R81.reuse, R114, R35 ;  /* 0x0000007251237223 */ /* 0x040fe20000000023 */
[C---:B------:R-:W-:Y:S01]  /*6cc0*/  FFMA R32, R81.reuse, R113, R32 ;  /* 0x0000007151207223 */ /* 0x040fe20000000020 */
[----:B------:R-:W-:Y:S01]  /*6cd0*/  F2FP.F16.E5M2.UNPACK_B R145, R163.H1 ;  /* 0x000000a3ff91723e */ /* 0x000fe200030004ff */
[----:B------:R-:W-:Y:S01]  /*6ce0*/  FFMA R33, R81, R116, R33 ;  /* 0x0000007451217223 */ /* 0x000fe20000000021 */
[----:B------:R-:W-:Y:S01]  /*6cf0*/  F2FP.SATFINITE.E5M2.F32.PACK_AB_MERGE_C R210, R25, R24, R210 ;  /* 0x0000001819d2723e */ /* 0x000fe200048060d2 */
[----:B------:R-:W-:Y:S01]  /*6d00*/  HADD2.F32 R144, -RZ, R143.H1_H1 ;  /* 0x3000008fff907230 */ /* 0x000fe20000004100 */
[----:B------:R-:W-:Y:S01]  /*6d10*/  F2FP.SATFINITE.E5M2.F32.PACK_AB_MERGE_C R211, R35, R30, RZ ;  /* 0x0000001e23d3723e */ /* 0x000fe200048060ff */
[----:B------:R-:W-:Y:S02]  /*6d20*/  HADD2.F32 R118, -RZ, R117.H1_H1 ;  /* 0x30000075ff767230 */ /* 0x000fe40000004100 */
[C---:B------:R-:W-:Y:S01]  /*6d30*/  FMUL R34, R78.reuse, R38 ;  /* 0x000000264e227220 */ /* 0x040fe20000400000 */
[----:B------:R-:W-:Y:S01]  /*6d40*/  HADD2.F32 R117, -RZ, R119.H0_H0 ;  /* 0x20000077ff757230 */ /* 0x000fe20000004100 */
[----:B------:R-:W-:Y:S01]  /*6d50*/  F2FP.SATFINITE.E5M2.F32.PACK_AB_MERGE_C R211, R29, R28, R211 ;  /* 0x0000001c1dd3723e */ /* 0x000fe200048060d3 */
[C---:B------:R-:W-:Y:S01]  /*6d60*/  FMUL R39, R78.reuse, R39 ;  /* 0x000000274e277220 */ /* 0x040fe20000400000 */
[--C-:B------:R-:W-:Y:S02]  /*6d70*/  HADD2.F32 R119, -RZ, R121.reuse.H0_H0 ;  /* 0x20000079ff777230 */ /* 0x100fe40000004100 */
[C---:B------:R-:W-:Y:S01]  /*6d80*/  FFMA R34, R81.reuse, R115, R34 ;  /* 0x0000007351227223 */ /* 0x040fe20000000022 */
[----:B------:R-:W-:Y:S01]  /*6d90*/  HADD2.F32 R122, -RZ, R121.H1_H1 ;  /* 0x30000079ff7a7230 */ /* 0x000fe20000004100 */
[----:B------:R1:W-:Y:S01]  /*6da0*/  STS.128 [R192+0x8010], R208 ;  /* 0x008010d0c0007388 */ /* 0x0003e20000000c00 */
[----:B------:R-:W-:Y:S02]  /*6db0*/  HADD2.F32 R121, -RZ, R123.H0_H0 ;  /* 0x2000007bff797230 */ /* 0x000fe40000004100 */
[C---:B------:R-:W-:Y:S01]  /*6dc0*/  FFMA R39, R81.reuse, R118, R39 ;  /* 0x0000007651277223 */ /* 0x040fe20000000027 */
[C---:B------:R-:W-:Y:S01]  /*6dd0*/  FFMA R36, R81.reuse, R117, R36 ;  /* 0x0000007551247223 */ /* 0x040fe20000000024 */
[----:B------:R-:W-:Y:S01]  /*6de0*/  FFMA R37, R81, R120, R37 ;  /* 0x0000007851257223 */ /* 0x000fe20000000025 */
[C---:B------:R-:W-:Y:S01]  /*6df0*/  FMUL R38, R78.reuse, R42 ;  /* 0x0000002a4e267220 */ /* 0x040fe20000400000 */
[----:B------:R-:W-:Y:S01]  /*6e00*/  ISETP.NE.AND P0, PT, R189, RZ, PT ;  /* 0x000000ffbd00720c */ /* 0x000fe20003f05270 */
[C---:B------:R-:W-:Y:S01]  /*6e10*/  FMUL R43, R78.reuse, R43 ;  /* 0x0000002b4e2b7220 */ /* 0x040fe20000400000 */
[--C-:B------:R-:W-:Y:S01]  /*6e20*/  HADD2.F32 R123, -RZ, R125.reuse.H0_H0 ;  /* 0x2000007dff7b7230 */ /* 0x100fe20000004100 */
[----:B------:R-:W-:Y:S01]  /*6e30*/  F2FP.SATFINITE.E5M2.F32.PACK_AB_MERGE_C R212, R39, R34, RZ ;  /* 0x0000002227d4723e */ /* 0x000fe200048060ff */
[C---:B------:R-:W-:Y:S01]  /*6e40*/  FFMA R38, R81.reuse, R119, R38 ;  /* 0x0000007751267223 */ /* 0x040fe20000000026 */
[C---:B------:R-:W-:Y:S01]  /*6e50*/  FFMA R43, R81.reuse, R122, R43 ;  /* 0x0000007a512b7223 */ /* 0x040fe2000000002b */
[----:B------:R-:W-:Y:S01]  /*6e60*/  FFMA R40, R81, R121, R40 ;  /* 0x0000007951287223 */ /* 0x000fe20000000028 */
[----:B------:R-:W-:Y:S01]  /*6e70*/  F2FP.SATFINITE.E5M2.F32.PACK_AB_MERGE_C R212, R33, R32, R212 ;  /* 0x0000002021d4723e */ /* 0x000fe200048060d4 */
[----:B------:R-:W-:Y:S01]  /*6e80*/  FFMA R41, R81, R124, R41 ;  /* 0x0000007c51297223 */ /* 0x000fe20000000029 */
[----:B------:R-:W-:Y:S01]  /*6e90*/  HADD2.F32 R126, -RZ, R125.H1_H1 ;  /* 0x3000007dff7e7230 */ /* 0x000fe20000004100 */
[----:B------:R-:W-:Y:S01]  /*6ea0*/  F2FP.SATFINITE.E5M2.F32.PACK_AB_MERGE_C R213, R43, R38, RZ ;  /* 0x000000262bd5723e */ /* 0x000fe200048060ff */
[----:B------:R-:W-:Y:S02]  /*6eb0*/  HADD2.F32 R125, -RZ, R127.H0_H0 ;  /* 0x2000007fff7d7230 */ /* 0x000fe40000004100 */
[C---:B------:R-:W-:Y:S01]  /*6ec0*/  FMUL R42, R78.reuse, R46 ;  /* 0x0000002e4e2a7220 */ /* 0x040fe20000400000 */
[----:B------:R-:W-:Y:S01]  /*6ed0*/  FMUL R47, R78, R47 ;  /* 0x0000002f4e2f7220 */ /* 0x000fe20000400000 */
[--C-:B------:R-:W-:Y:S01]  /*6ee0*/  HADD2.F32 R127, -RZ, R129.reuse.H0_H0 ;  /* 0x20000081ff7f7230 */ /* 0x100fe20000004100 */
[----:B------:R-:W-:Y:S01]  /*6ef0*/  F2FP.SATFINITE.E5M2.F32.PACK_AB_MERGE_C R213, R37, R36, R213 ;  /* 0x0000002425d5723e */ /* 0x000fe200048060d5 */
[C---:B------:R-:W-:Y:S01]  /*6f00*/  FFMA R42, R81.reuse, R123, R42 ;  /* 0x0000007b512a7223 */ /* 0x040fe2000000002a */
[C---:B------:R-:W-:Y:S01]  /*6f10*/  FFMA R47, R81.reuse, R126, R47 ;  /* 0x0000007e512f7223 */ /* 0x040fe2000000002f */
[C---:B------:R-:W-:Y:S01]  /*6f20*/  FFMA R44, R81.reuse, R125, R44 ;  /* 0x0000007d512c7223 */ /* 0x040fe2000000002c */
[----:B------:R-:W-:Y:S01]  /*6f30*/  ISETP.NE.AND P6, PT, R198, RZ, PT ;  /* 0x000000ffc600720c */ /* 0x000fe20003fc5270 */
[----:B------:R-:W-:Y:S01]  /*6f40*/  FFMA R45, R81, R128, R45 ;  /* 0x00000080512d7223 */ /* 0x000fe2000000002d */
[----:B------:R-:W-:Y:S01]  /*6f50*/  HADD2.F32 R130, -RZ, R129.H1_H1 ;  /* 0x30000081ff827230 */ /* 0x000fe20000004100 */
[----:B------:R-:W-:Y:S01]  /*6f60*/  F2FP.SATFINITE.E5M2.F32.PACK_AB_MERGE_C R214, R47, R42, RZ ;  /* 0x0000002a2fd6723e */ /* 0x000fe200048060ff */
[----:B------:R-:W-:Y:S02]  /*6f70*/  HADD2.F32 R129, -RZ, R131.H0_H0 ;  /* 0x20000083ff817230 */ /* 0x000fe40000004100 */
[C---:B------:R-:W-:Y:S01]  /*6f80*/  FMUL R46, R78.reuse, R50 ;  /* 0x000000324e2e7220 */ /* 0x040fe20000400000 */
[C---:B------:R-:W-:Y:S01]  /*6f90*/  FMUL R51, R78.reuse, R51 ;  /* 0x000000334e337220 */ /* 0x040fe20000400000 */
[--C-:B------:R-:W-:Y:S02]  /*6fa0*/  HADD2.F32 R131, -RZ, R133.reuse.H0_H0 ;  /* 0x20000085ff837230 */ /* 0x100fe40000004100 */
[C---:B------:R-:W-:Y:S01]  /*6fb0*/  FMUL R50, R78.reuse, R54 ;  /* 0x000000364e327220 */ /* 0x040fe20000400000 */
[C---:B------:R-:W-:Y:S01]  /*6fc0*/  FFMA R46, R81.reuse, R127, R46 ;  /* 0x0000007f512e7223 */ /* 0x040fe2000000002e */
[----:B------:R-:W-:Y:S02]  /*6fd0*/  HADD2.F32 R134, -RZ, R133.H1_H1 ;  /* 0x30000085ff867230 */ /* 0x000fe40000004100 */
[C---:B------:R-:W-:Y:S01]  /*6fe0*/  FFMA R51, R81.reuse, R130, R51 ;  /* 0x0000008251337223 */ /* 0x040fe20000000033 */
[----:B------:R-:W-:Y:S02]  /*6ff0*/  HADD2.F32 R133, -RZ, R135.H0_H0 ;  /* 0x20000087ff857230 */ /* 0x000fe40000004100 */
[C---:B------:R-:W-:Y:S01]  /*7000*/  FMUL R55, R78.reuse, R55 ;  /* 0x000000374e377220 */ /* 0x040fe20000400000 */
[C---:B------:R-:W-:Y:S01]  /*7010*/  FFMA R48, R81.reuse, R129, R48 ;  /* 0x0000008151307223 */ /* 0x040fe20000000030 */
[C---:B------:R-:W-:Y:S01]  /*7020*/  FFMA R49, R81.reuse, R132, R49 ;  /* 0x0000008451317223 */ /* 0x040fe20000000031 */
[--C-:B------:R-:W-:Y:S02]  /*7030*/  HADD2.F32 R135, -RZ, R137.reuse.H0_H0 ;  /* 0x20000089ff877230 */ /* 0x100fe40000004100 */
[C---:B------:R-:W-:Y:S01]  /*7040*/  FFMA R50, R81.reuse, R131, R50 ;  /* 0x0000008351327223 */ /* 0x040fe20000000032 */
[----:B------:R-:W-:Y:S02]  /*7050*/  HADD2.F32 R138, -RZ, R137.H1_H1 ;  /* 0x30000089ff8a7230 */ /* 0x000fe40000004100 */
[C---:B------:R-:W-:Y:S01]  /*7060*/  FMUL R54, R78.reuse, R58 ;  /* 0x0000003a4e367220 */ /* 0x040fe20000400000 */
[----:B------:R-:W-:Y:S02]  /*7070*/  HADD2.F32 R137, -RZ, R139.H0_H0 ;  /* 0x2000008bff897230 */ /* 0x000fe40000004100 */
[C---:B------:R-:W-:Y:S01]  /*7080*/  FFMA R55, R81.reuse, R134, R55 ;  /* 0x0000008651377223 */ /* 0x040fe20000000037 */
        /* <DEDUP_REMOVED lines=16> */
[----:B------:R-:W-:Y:S01]  /*7190*/  FFMA R63, R81, R142, R63 ;  /* 0x0000008e513f7223 */ /* 0x000fe2000000003f */
[----:B------:R-:W-:Y:S01]  /*71a0*/  FMUL R67, R78, R67 ;  /* 0x000000434e437220 */ /* 0x000fe20000400000 */
[----:B------:R-:W-:Y:S01]  /*71b0*/  F2FP.SATFINITE.E5M2.F32.PACK_AB_MERGE_C R215, R51, R46, RZ ;  /* 0x0000002e33d7723e */ /* 0x000fe200048060ff */
[C---:B------:R-:W-:Y:S01]  /*71c0*/  FFMA R60, R81.reuse, R141, R60 ;  /* 0x0000008d513c7223 */ /* 0x040fe2000000003c */
[C---:B------:R-:W-:Y:S01]  /*71d0*/  FFMA R61, R81.reuse, R144, R61 ;  /* 0x00000090513d7223 */ /* 0x040fe2000000003d */
[C---:B------:R-:W-:Y:S01]  /*71e0*/  FFMA R62, R81.reuse, R143, R62 ;  /* 0x0000008f513e7223 */ /* 0x040fe2000000003e */
[----:B------:R-:W-:Y:S01]  /*71f0*/  FFMA R67, R81, R146, R67 ;  /* 0x0000009251437223 */ /* 0x000fe20000000043 */
[----:B------:R-:W-:Y:S02]  /*7200*/  F2FP.SATFINITE.E5M2.F32.PACK_AB_MERGE_C R214, R41, R40, R214 ;  /* 0x0000002829d6723e */ /* 0x000fe400048060d6 */
[----:B------:R-:W-:Y:S02]  /*7210*/  F2FP.SATFINITE.E5M2.F32.PACK_AB_MERGE_C R215, R45, R44, R215 ;  /* 0x0000002c2dd7723e */ /* 0x000fe400048060d7 */
[----:B------:R-:W-:Y:S02]  /*7220*/  F2FP.SATFINITE.E5M2.F32.PACK_AB_MERGE_C R216, R55, R50, RZ ;  /* 0x0000003237d8723e */ /* 0x000fe400048060ff */
[----:B------:R-:W-:Y:S01]  /*7230*/  F2FP.SATFINITE.E5M2.F32.PACK_AB_MERGE_C R217, R59, R54, RZ ;  /* 0x000000363bd9723e */ /* 0x000fe200048060ff */
[----:B------:R1:W-:Y:S01]  /*7240*/  STS.128 [R195+0x8020], R212 ;  /* 0x008020d4c3007388 */ /* 0x0003e20000000c00 */
[----:B------:R-:W-:Y:S02]  /*7250*/  F2FP.SATFINITE.E5M2.F32.PACK_AB_MERGE_C R218, R63, R58, RZ ;  /* 0x0000003a3fda723e */ /* 0x000fe400048060ff */
[----:B------:R-:W-:Y:S02]  /*7260*/  F2FP.SATFINITE.E5M2.F32.PACK_AB_MERGE_C R219, R67, R62, RZ ;  /* 0x0000003e43db723e */ /* 0x000fe400048060ff */
[----:B------:R-:W-:Y:S02]  /*7270*/  F2FP.SATFINITE.E5M2.F32.PACK_AB_MERGE_C R216, R49, R48, R216 ;  /* 0x0000003031d8723e */ /* 0x000fe400048060d8 */
[----:B------:R-:W-:Y:S02]  /*7280*/  F2FP.SATFINITE.E5M2.F32.PACK_AB_MERGE_C R217, R53, R52, R217 ;  /* 0x0000003435d9723e */ /* 0x000fe400048060d9 */
[----:B------:R-:W-:Y:S02]  /*7290*/  F2FP.SATFINITE.E5M2.F32.PACK_AB_MERGE_C R218, R57, R56, R218 ;  /* 0x0000003839da723e */ /* 0x000fe400048060da */
[----:B------:R-:W-:Y:S02]  /*72a0*/  F2FP.SATFINITE.E5M2.F32.PACK_AB_MERGE_C R219, R61, R60, R219 ;  /* 0x0000003c3ddb723e */ /* 0x000fe400048060db */
[----:B------:R-:W-:Y:S02]  /*72b0*/  LEA R204, R181, UR49, 0x3 ;  /* 0x00000031b5cc7c11 */ /* 0x000fe4000f8e18ff */
[----:B------:R-:W-:Y:S01]  /*72c0*/  @P6 SHF.L.U32 R221, R180, 0x1f, RZ ;  /* 0x0000001fb4dd6819 */ /* 0x000fe200000006ff */
[----:B------:R1:W-:Y:S01]  /*72d0*/  STS.128 [R194+0x8010], R216 ;  /* 0x008010d8c2007388 */ /* 0x0003e20000000c00 */
[----:B------:R-:W-:Y:S01]  /*72e0*/  @!PT LDS RZ, [RZ] ;  /* 0x00000000fffff984 */ /* 0x000fe20000000800 */
[----:B------:R-:W-:Y:S01]  /*72f0*/  @!PT LDS RZ, [RZ] ;  /* 0x00000000fffff984 */ /* 0x000fe20000000800 */
[----:B------:R-:W-:Y:S01]  /*7300*/  @!PT LDS RZ, [RZ] ;  /* 0x00000000fffff984 */ /* 0x000fe20000000800 */
[----:B------:R-:W-:Y:S01]  /*7310*/  @!PT LDS RZ, [RZ] ;  /* 0x00000000fffff984 */ /* 0x000fe20000000800 */
[----:B------:R2:W-:Y:S07]  /*7320*/  MEMBAR.ALL.CTA ;  /* 0x0000000000007992 */ /* 0x0005ee0000008000 */
[----:B--2---:R-:W2:Y:S02]  /*7330*/  FENCE.VIEW.ASYNC.S ;  /* 0x00000000000073c6 */ /* 0x004ea40000000000 */
[----:B--2---:R-:W-:Y:S06]  /*7340*/  BAR.SYNC.DEFER_BLOCKING 0x1, 0x80 ;  /* 0x0042000000007b1d */ /* 0x004fec0000010000 */
[----:B------:R-:W-:Y:S05]  /*7350*/  @P0 BRA `(.L_x_109) ;  /* 0x0000000000280947 */ /* 0x000fea0003800000 */
[----:B------:R-:W-:Y:S02]  /*7360*/  UIADD3 UR4, UPT, UPT, UR49, 0x8200, URZ ;  /* 0x0000820031047890 */ /* 0x000fe4000fffe0ff */
[----:B------:R-:W-:Y:S01]  /*7370*/  UIADD3 UR6, UP0, UPT, UR52, 0x680, URZ ;  /* 0x0000068034067890 */ /* 0x000fe2000ff1e0ff */
[----:B------:R-:W-:Y:S03]  /*7380*/  UMOV UR43, UR36 ;  /* 0x00000024002b7c82 */ /* 0x000fe60008000000 */
[----:B------:R-:W-:Y:S01]  /*7390*/  MOV R188, UR4 ;  /* 0x0000000400bc7c02 */ /* 0x000fe20008000f00 */
[----:B------:R-:W-:Y:S03]  /*73a0*/  UIADD3.X UR7, UPT, UPT, URZ, UR53, URZ, UP0, !UPT ;  /* 0x00000035ff077290 */ /* 0x000fe600087fe4ff */
[----:B------:R-:W-:Y:S11]  /*73b0*/  R2UR UR40, R188 ;  /* 0x00000000bc2872ca */ /* 0x000ff600000e0000 */
[----:B------:R-:W-:Y:S02]  /*73c0*/  @!UPT UIADD3 URZ, UPT, UPT, URZ, URZ, URZ ;  /* 0x000000fffffff290 */ /* 0x000fe4000fffe0ff */
[----:B------:R2:W-:Y:S01]  /*73d0*/  UTMASTG.3D [UR40], [UR6] ;  /* 0x00000028060073b5 */ /* 0x0005e20008010000 */
[----:B------:R0:W-:Y:S01]  /*73e0*/  UTMACMDFLUSH ;  /* 0x00000000000079b7 */ /* 0x0001e20000000000 */
[----:B--2---:R-:W-:Y:S04]  /*73f0*/  DEPBAR.LE SB0, 0x1 ;  /* 0x000080400000791a */ /* 0x004fe80000000000 */
.L_x_109:
[----:B------:R-:W-:Y:S05]  /*7400*/  BSYNC.RECONVERGENT B0 ;  /* 0x0000000000007941 */ /* 0x000fea0003800200 */
.L_x_108:
[----:B------:R-:W-:Y:S06]  /*7410*/  BAR.SYNC.DEFER_BLOCKING 0x1, 0x80 ;  /* 0x0042000000007b1d */ /* 0x000fec0000010000 */
[----:B------:R-:W2:Y:S01]  /*7420*/  @P6 SYNCS.PHASECHK.TRANS64.TRYWAIT P0, [R204+URZ+0xe0], R221 ;  /* 0x0000e0ddcc0065a7 */ /* 0x000ea200080011ff */
[----:B------:R-:W-:Y:S01]  /*7430*/  BSSY B1, `(.L_x_110) ;  /* 0x0000023000017945 */ /* 0x000fe20003800000 */
[----:B--2---:R-:W-:Y:S03]  /*7440*/  @P6 SEL R196, RZ, 0x1, !P0 ;  /* 0x00000001ffc46807 */ /* 0x004fe60004000000 */
[----:B------:R-:W-:Y:S05]  /*7450*/  @!P6 BRA `(.L_x_111) ;  /* 0x000000000080e947 */ /* 0x000fea0003800000 */
[----:B------:R-:W-:Y:S01]  /*7460*/  ISETP.NE.AND P1, PT, R197, RZ, PT ;  /* 0x000000ffc500720c */ /* 0x000fe20003f25270 */
[----:B------:R-:W-:Y:S01]  /*7470*/  BSSY B0, `(.L_x_112) ;  /* 0x000000a000007945 */ /* 0x000fe20003800000 */
[----:B------:R-:W-:Y:S11]  /*7480*/  ISETP.NE.AND P0, PT, R196, RZ, PT ;  /* 0x000000ffc400720c */ /* 0x000ff60003f05270 */
[----:B------:R-:W-:Y:S04]  /*7490*/  @P1 IMAD R0, R181, 0x2000, R186 ;  /* 0x00002000b5001824 */ /* 0x000fe800078e02ba */
[C---:B------:R-:W-:Y:S01]  /*74a0*/  @P1 IMAD.IADD R6, R0.reuse, 0x1, R199 ;  /* 0x0000000100061824 */ /* 0x040fe200078e02c7 */
[----:B------:R-:W-:Y:S03]  /*74b0*/  @P1 IADD3 R4, PT, PT, R0, R207, RZ ;  /* 0x000000cf00041210 */ /* 0x000fe60007ffe0ff */
[----:B------:R-:W-:Y:S01]  /*74c0*/  @P1 IMAD.IADD R2, R205, 0x1, R6 ;  /* 0x00000001cd021824 */ /* 0x000fe200078e0206 */
[----:B------:R-:W-:Y:S06]  /*74d0*/  @P0 BRA `(.L_x_113) ;  /* 0x00000000000c0947 */ /* 0x000fec0003800000 */
[----:B------:R-:W-:Y:S04]  /*74e0*/  SHF.L.U32 R3, R180, 0x1f, RZ ;  /* 0x0000001fb4037819 */ /* 0x000fe800000006ff */
[----:B------:R-:W2:Y:S02]  /*74f0*/  SYNCS.PHASECHK.TRANS64.TRYWAIT P0, [R204+URZ+0xe0], R3 ;  /* 0x0000e003cc0075a7 */ /* 0x000ea400080011ff */
[----:B--2---:R-:W-:Y:S05]  /*7500*/  @!P0 BRA `(.L_x_114) ;  /* 0x0000004c00bc8947 */ /* 0x004fea0003800000 */
.L_x_113:
[----:B------:R-:W-:Y:S05]  /*7510*/  BSYNC B0 ;  /* 0x0000000000007941 */ /* 0x000fea0003800000 */
.L_x_112:
[----:B------:R-:W-:Y:S01]  /*7520*/  ISETP.NE.AND P0, PT, R197, RZ, PT ;  /* 0x000000ffc500720c */ /* 0x000fe20003f05270 */
[----:B--2---:R-:W-:Y:S02]  /*7530*/  VIADD R204, R204, 0x100 ;  /* 0x00000100cccc7836 */ /* 0x004fe40000000000 */
[----:B------:R-:W-:Y:S02]  /*7540*/  IMAD.U32 R3, RZ, RZ, UR37 ;  /* 0x00000025ff037e24 */ /* 0x000fe4000f8e00ff */
[----:B------:R-:W-:Y:S03]  /*7550*/  VIADD R181, R181, 0x1 ;  /* 0x00000001b5b57836 */ /* 0x000fe60000000000 */
[----:B------:R-:W-:Y:S05]  /*7560*/  PRMT R3, R3, 0x654, R204 ;  /* 0x0000065403037816 */ /* 0x000fea00000000cc */
[----:B------:R2:W3:Y:S04]  /*7570*/  @P0 LDS.128 R148, [R0] ;  /* 0x0000000000940984 */ /* 0x0004e80000000c00 */
[----:B------:R2:W4:Y:S04]  /*7580*/  @P0 LDS.128 R156, [R4+0x20] ;  /* 0x00002000049c0984 */ /* 0x0005280000000c00 */
        /* <DEDUP_REMOVED lines=9> */
[----:B------:R-:W-:Y:S01]  /*7620*/  SEL R181, R181, RZ, P0 ;  /* 0x000000ffb5b57207 */ /* 0x000fe20000000000 */
[----:B-----5:R5:W-:Y:S02]  /*7630*/  SYNCS.ARRIVE.TRANS64.RED.A1T0 RZ, [R3+URZ], RZ ;  /* 0x000000ff03ff79a7 */ /* 0x020be400081004ff */
[----:B-----5:R-:W-:Y:S04]  /*7640*/  SEL R3, RZ, 0x1, P0 ;  /* 0x00000001ff037807 */ /* 0x020fe80000000000 */
[----:B--234-:R-:W-:Y:S02]  /*7650*/  LOP3.LUT R180, R180, R3, RZ, 0x3c, !PT ;  /* 0x00000003b4b47212 */ /* 0x01cfe400078e3cff */
.L_x_111:
[----:B------:R-:W-:Y:S05]  /*7660*/  BSYNC B1 ;  /* 0x0000000000017941 */ /* 0x000fea0003800000 */
.L_x_110:
[----:B------:R-:W-:Y:S01]  /*7670*/  VIADD R0, R80, 0x40 ;  /* 0x0000004050007836 */ /* 0x000fe20000000000 */
[----:B------:R-:W-:Y:S04]  /*7680*/  BSSY.RECONVERGENT B6, `(.L_x_115) ;  /* 0x0000015000067945 */ /* 0x000fe80003800200 */
[----:B------:R-:W-:Y:S04]  /*7690*/  SHF.R.U32.HI R0, RZ, 0x15, R0 ;  /* 0x00000015ff007819 */ /* 0x000fe80000011600 */
[----:B------:R-:W-:Y:S11]  /*76a0*/  LOP3.LUT P0, RZ, R0, 0x3, R173, 0x48, !PT ;  /* 0x0000000300ff7812 */ /* 0x000ff600078048ad */
[----:B------:R-:W-:Y:S02]  /*76b0*/  @!UPT UIADD3 URZ, UPT, UPT, URZ, URZ, URZ ;  /* 0x000000fffffff290 */ /* 0x000fe4000fffe0ff */
[----:B------:R-:W-:Y:S05]  /*76c0*/  @!P0 BRA `(.L_x_116) ;  /* 0x0000000000408947 */ /* 0x000fea0003800000 */
[----:B------:R-:W2:Y:S01]  /*76d0*/  LDCU.64 UR8, c[0x4][0x78] ;  /* 0x01000f00ff0877ac */ /* 0x000ea20008000a00 */
[----:B------:R-:W-:Y:S01]  /*76e0*/  MOV R3, 0x0 ;  /* 0x0000000000037802 */ /* 0x000fe20000000f00 */
[----:B------:R-:W-:Y:S02]  /*76f0*/  HFMA2 R12, -RZ, RZ, 0, 5.9604644775390625e-08 ;  /* 0x00000001ff0c7431 */ /* 0x000fe400000001ff */
[----:B------:R-:W-:Y:S02]  /*7700*/  IMAD.MOV.U32 R8, RZ, RZ, 0x192 ;  /* 0x00000192ff087424 */ /* 0x000fe400078e00ff */
[----:B------:R-:W-:Y:S01]  /*7710*/  IMAD.MOV.U32 R13, RZ, RZ, RZ ;  /* 0x000000ffff0d7224 */ /* 0x000fe200078e00ff */
[----:B------:R-:W3:Y:S01]  /*7720*/  LDCU.64 UR6, c[0x4][0x80] ;  /* 0x01001000ff0677ac */ /* 0x000ee20008000a00 */
[----:B------:R-:W4:Y:S01]  /*7730*/  LDC.64 R2, c[0x4][R3] ;  /* 0x0100000003027b82 */ /* 0x000f220000000a00 */
[----:B------:R-:W5:Y:S01]  /*7740*/  LDCU.64 UR4, c[0x4][0x18] ;  /* 0x01000300ff0477ac */ /* 0x000f620008000a00 */
[----:B--2---:R-:W-:Y:S01]  /*7750*/  MOV R5, UR9 ;  /* 0x0000000900057c02 */ /* 0x004fe20008000f00 */
[----:B------:R-:W-:Y:S01]  /*7760*/  IMAD.U32 R4, RZ, RZ, UR8 ;  /* 0x00000008ff047e24 */ /* 0x000fe2000f8e00ff */
[----:B---3--:R-:W-:Y:S01]  /*7770*/  MOV R7, UR7 ;  /* 0x0000000700077c02 */ /* 0x008fe20008000f00 */
[----:B------:R-:W-:Y:S01]  /*7780*/  IMAD.U32 R6, RZ, RZ, UR6 ;  /* 0x00000006ff067e24 */ /* 0x000fe2000f8e00ff */
[----:B-----5:R-:W-:Y:S01]  /*7790*/  MOV R11, UR5 ;  /* 0x00000005000b7c02 */ /* 0x020fe20008000f00 */
[----:B------:R-:W-:Y:S02]  /*77a0*/  IMAD.U32 R10, RZ, RZ, UR4 ;  /* 0x00000004ff0a7e24 */ /* 0x000fe4000f8e00ff */
[----:B------:R-:W-:Y:S07]  /*77b0*/  LEPC R20, `(.L_x_116) ;  /* 0x000000001014794e */ /* 0x000fee0000000000 */
[----:B-1--4-:R-:W-:Y:S05]  /*77c0*/  CALL.ABS.NOINC R2 ;  /* 0x0000000002007343 */ /* 0x012fea0003c00000 */
.L_x_116:
[----:B------:R-:W-:Y:S05]  /*77d0*/  BSYNC.RECONVERGENT B6 ;  /* 0x0000000000067941 */ /* 0x000fea0003800200 */
.L_x_115:
[----:B------:R-:W-:Y:S01]  /*77e0*/  F2FP.F16.E5M2.UNPACK_B R4, R149 ;  /* 0x00000095ff04723e */ /* 0x000fe200020004ff */
[----:B------:R-:W-:Y:S05]  /*77f0*/  WARPSYNC.ALL ;  /* 0x0000000000007948 */ /* 0x000fea0003800000 */
[----:B------:R-:W-:Y:S01]  /*7800*/  R2UR UR4, R80 ;  /* 0x00000000500472ca */ /* 0x000fe200000e0000 */
[--C-:B------:R-:W-:Y:S01]  /*7810*/  HADD2.F32 R88, -RZ, R4.reuse.H0_H0 ;  /* 0x20000004ff587230 */ /* 0x100fe20000004100 */
[-C--:B------:R-:W-:Y:S01]  /*7820*/  F2FP.F16.E5M2.UNPACK_B R0, R148.reuse ;  /* 0x00000094ff00723e */ /* 0x080fe200020004ff */
[----:B------:R-:W-:Y:S01]  /*7830*/  HADD2.F32 R83, -RZ, R4.H1_H1 ;  /* 0x30000004ff537230 */ /* 0x000fe20000004100 */
[----:B------:R-:W-:Y:S01]  /*7840*/  F2FP.F16.E5M2.UNPACK_B R4, R151 ;  /* 0x00000097ff04723e */ /* 0x000fe200020004ff */
[----:B------:R-:W-:Y:S01]  /*7850*/  BSSY.RECONVERGENT B0, `(.L_x_117) ;  /* 0x0000116000007945 */ /* 0x000fe20003800200 */
[----:B------:R-:W-:Y:S01]  /*7860*/  F2FP.F16.E5M2.UNPACK_B R3, R148.H1 ;  /* 0x00000094ff03723e */ /* 0x000fe200030004ff */
[--C-:B------:R-:W-:Y:S01]  /*7870*/  HADD2.F32 R2, -RZ, R0.reuse.H0_H0 ;  /* 0x20000000ff027230 */ /* 0x100fe20000004100 */
[----:B-1----:R-:W-:Y:S01]  /*7880*/  F2FP.F16.E5M2.UNPACK_B R135, R162 ;  /* 0x000000a2ff87723e */ /* 0x002fe200020004ff */
[----:B------:R-:W-:Y:S01]  /*7890*/  HADD2.F32 R82, -RZ, R0.H1_H1 ;  /* 0x30000000ff527230 */ /* 0x000fe20000004100 */
[----:B------:R-:W-:Y:S01]  /*78a0*/  F2FP.F16.E5M2.UNPACK_B R0, R149.H1 ;  /* 0x00000095ff00723e */ /* 0x000fe200030004ff */
[--C-:B------:R-:W-:Y:S01]  /*78b0*/  HADD2.F32 R84, -RZ, R3.reuse.H0_H0 ;  /* 0x20000003ff547230 */ /* 0x100fe20000004100 */
[----:B------:R-:W-:Y:S01]  /*78c0*/  F2FP.F16.E5M2.UNPACK_B R125, R159.H1 ;  /* 0x0000009fff7d723e */ /* 0x000fe200030004ff */
[----:B------:R-:W-:Y:S01]  /*78d0*/  HADD2.F32 R86, -RZ, R3.H1_H1 ;  /* 0x30000003ff567230 */ /* 0x000fe20000004100 */
[-C--:B------:R-:W-:Y:S01]  /*78e0*/  F2FP.F16.E5M2.UNPACK_B R3, R150.reuse ;  /* 0x00000096ff03723e */ /* 0x080fe200020004ff */
[--C-:B------:R-:W-:Y:S01]  /*78f0*/  HADD2.F32 R90, -RZ, R0.reuse.H0_H0 ;  /* 0x20000000ff5a7230 */ /* 0x100fe20000004100 */
[----:B------:R-:W-:Y:S01]  /*7900*/  ISETP.NE.AND P0, PT, R189, RZ, PT ;  /* 0x000000ffbd00720c */ /* 0x000fe20003f05270 */
[----:B------:R-:W-:Y:S01]  /*7910*/  HADD2.F32 R85, -RZ, R0.H1_H1 ;  /* 0x30000000ff557230 */ /* 0x000fe20000004100 */
[----:B------:R-:W-:Y:S01]  /*7920*/  F2FP.F16.E5M2.UNPACK_B R0, R150.H1 ;  /* 0x00000096ff00723e */ /* 0x000fe200030004ff */
[--C-:B------:R-:W-:Y:S01]  /*7930*/  HADD2.F32 R92, -RZ, R3.reuse.H0_H0 ;  /* 0x20000003ff5c7230 */ /* 0x100fe20000004100 */
[----:B------:R-:W-:Y:S01]  /*7940*/  ISETP.NE.AND P6, PT, R198, RZ, PT ;  /* 0x000000ffc600720c */ /* 0x000fe20003fc5270 */
[----:B------:R-:W-:Y:S01]  /*7950*/  HADD2.F32 R87, -RZ, R3.H1_H1 ;  /* 0x30000003ff577230 */ /* 0x000fe20000004100 */
[----:B------:R-:W-:Y:S01]  /*7960*/  F2FP.F16.E5M2.UNPACK_B R3, R151.H1 ;  /* 0x00000097ff03723e */ /* 0x000fe200030004ff */
[--C-:B------:R-:W-:Y:S02]  /*7970*/  HADD2.F32 R94, -RZ, R0.reuse.H0_H0 ;  /* 0x20000000ff5e7230 */ /* 0x100fe40000004100 */
[----:B------:R-:W-:Y:S01]  /*7980*/  HADD2.F32 R89, -RZ, R0.H1_H1 ;  /* 0x30000000ff597230 */ /* 0x000fe20000004100 */
[-C--:B------:R-:W-:Y:S01]  /*7990*/  F2FP.F16.E5M2.UNPACK_B R0, R152.reuse ;  /* 0x00000098ff00723e */ /* 0x080fe200020004ff */
[--C-:B------:R-:W-:Y:S02]  /*79a0*/  HADD2.F32 R96, -RZ, R4.reuse.H0_H0 ;  /* 0x20000004ff607230 */ /* 0x100fe40000004100 */
[----:B------:R-:W-:Y:S01]  /*79b0*/  HADD2.F32 R91, -RZ, R4.H1_H1 ;  /* 0x30000004ff5b7230 */ /* 0x000fe20000004100 */
[-C--:B------:R-:W-:Y:S01]  /*79c0*/  F2FP.F16.E5M2.UNPACK_B R4, R153.reuse ;  /* 0x00000099ff04723e */ /* 0x080fe200020004ff */
[--C-:B------:R-:W-:Y:S02]  /*79d0*/  HADD2.F32 R100, -RZ, R0.reuse.H0_H0 ;  /* 0x20000000ff647230 */ /* 0x100fe40000004100 */
[----:B------:R-:W-:Y:S01]  /*79e0*/  HADD2.F32 R95, -RZ, R0.H1_H1 ;  /* 0x30000000ff5f7230 */ /* 0x000fe20000004100 */
[----:B------:R-:W-:Y:S01]  /*79f0*/  F2FP.F16.E5M2.UNPACK_B R0, R153.H1 ;  /* 0x00000099ff00723e */ /* 0x000fe200030004ff */
[--C-:B------:R-:W-:Y:S02]  /*7a00*/  HADD2.F32 R98, -RZ, R3.reuse.H0_H0 ;  /* 0x20000003ff627230 */ /* 0x100fe40000004100 */
[----:B------:R-:W-:Y:S01]  /*7a10*/  HADD2.F32 R93, -RZ, R3.H1_H1 ;  /* 0x30000003ff5d7230 */ /* 0x000fe20000004100 */
[----:B------:R-:W-:Y:S01]  /*7a20*/  F2FP.F16.E5M2.UNPACK_B R3, R152.H1 ;  /* 0x00000098ff03723e */ /* 0x000fe200030004ff */
[--C-:B------:R-:W-:Y:S02]  /*7a30*/  HADD2.F32 R106, -RZ, R0.reuse.H0_H0 ;  /* 0x20000000ff6a7230 */ /* 0x100fe40000004100 */
[----:B------:R-:W-:Y:S01]  /*7a40*/  HADD2.F32 R101, -RZ, R0.H1_H1 ;  /* 0x30000000ff657230 */ /* 0x000fe20000004100 */
[-C--:B------:R-:W-:Y:S01]  /*7a50*/  F2FP.F16.E5M2.UNPACK_B R0, R154.reuse.H1 ;  /* 0x0000009aff00723e */ /* 0x080fe200030004ff */
[--C-:B------:R-:W-:Y:S02]  /*7a60*/  HADD2.F32 R104, -RZ, R4.reuse.H0_H0 ;  /* 0x20000004ff687230 */ /* 0x100fe40000004100 */
[----:B------:R-:W-:Y:S01]  /*7a70*/  HADD2.F32 R99, -RZ, R4.H1_H1 ;  /* 0x30000004ff637230 */ /* 0x000fe20000004100 */
[----:B------:R-:W-:Y:S01]  /*7a80*/  F2FP.F16.E5M2.UNPACK_B R4, R155 ;  /* 0x0000009bff04723e */ /* 0x000fe200020004ff */
[--C-:B------:R-:W-:Y:S02]  /*7a90*/  HADD2.F32 R102, -RZ, R3.reuse.H0_H0 ;  /* 0x20000003ff667230 */ /* 0x100fe40000004100 */
[----:B------:R-:W-:Y:S01]  /*7aa0*/  HADD2.F32 R97, -RZ, R3.H1_H1 ;  /* 0x30000003ff617230 */ /* 0x000fe20000004100 */
[----:B------:R-:W-:Y:S01]  /*7ab0*/  F2FP.F16.E5M2.UNPACK_B R3, R154 ;  /* 0x0000009aff03723e */ /* 0x000fe200020004ff */
[--C-:B------:R-:W-:Y:S02]  /*7ac0*/  HADD2.F32 R110, -RZ, R0.reuse.H0_H0 ;  /* 0x20000000ff6e7230 */ /* 0x100fe40000004100 */
[----:B------:R-:W-:Y:S01]  /*7ad0*/  HADD2.F32 R105, -RZ, R0.H1_H1 ;  /* 0x30000000ff697230 */ /* 0x000fe20000004100 */
[-C--:B------:R-:W-:Y:S01]  /*7ae0*/  F2FP.F16.E5M2.UNPACK_B R0, R156.reuse ;  /* 0x0000009cff00723e */ /* 0x080fe200020004ff */
[--C-:B------:R-:W-:Y:S02]  /*7af0*/  HADD2.F32 R112, -RZ, R4.reuse.H0_H0 ;  /* 0x20000004ff707230 */ /* 0x100fe40000004100 */
[----:B------:R-:W-:Y:S01]  /*7b00*/  HADD2.F32 R107, -RZ, R4.H1_H1 ;  /* 0x30000004ff6b7230 */ /* 0x000fe20000004100 */
[----:B------:R-:W-:Y:S01]  /*7b10*/  F2FP.F16.E5M2.UNPACK_B R4, R157 ;  /* 0x0000009dff04723e */ /* 0x000fe200020004ff */
[--C-:B------:R-:W-:Y:S02]  /*7b20*/  HADD2.F32 R108, -RZ, R3.reuse.H0_H0 ;  /* 0x20000003ff6c7230 */ /* 0x100fe40000004100 */
[----:B------:R-:W-:Y:S01]  /*7b30*/  HADD2.F32 R103, -RZ, R3.H1_H1 ;  /* 0x30000003ff677230 */ /* 0x000fe20000004100 */
[----:B------:R-:W-:Y:S01]  /*7b40*/  F2FP.F16.E5M2.UNPACK_B R3, R155.H1 ;  /* 0x0000009bff03723e */ /* 0x000fe200030004ff */
[--C-:B------:R-:W-:Y:S02]  /*7b50*/  HADD2.F32 R116, -RZ, R0.reuse.H0_H0 ;  /* 0x20000000ff747230 */ /* 0x100fe40000004100 */
[----:B------:R-:W-:Y:S01]  /*7b60*/  HADD2.F32 R111, -RZ, R0.H1_H1 ;  /* 0x30000000ff6f7230 */ /* 0x000fe20000004100 */
[----:B------:R-:W-:Y:S01]  /*7b70*/  F2FP.F16.E5M2.UNPACK_B R0, R156.H1 ;  /* 0x0000009cff00723e */ /* 0x000fe200030004ff */
[--C-:B------:R-:W-:Y:S02]  /*7b80*/  HADD2.F32 R120, -RZ, R4.reuse.H0_H0 ;  /* 0x20000004ff787230 */ /* 0x100fe40000004100 */
[----:B------:R-:W-:Y:S02]  /*7b90*/  HADD2.F32 R115, -RZ, R4.H1_H1 ;  /* 0x30000004ff737230 */ /* 0x000fe40000004100 */
[--C-:B------:R-:W-:Y:S01]  /*7ba0*/  HADD2.F32 R114, -RZ, R3.reuse.H0_H0 ;  /* 0x20000003ff727230 */ /* 0x100fe20000004100 */
[----:B------:R-:W1:Y:S01]  /*7bb0*/  LDTM.x64 R4, tmem[UR4+0x40] ;  /* 0x00004004000479ee */ /* 0x000e620008340000 */
[----:B------:R-:W-:Y:S01]  /*7bc0*/  HADD2.F32 R109, -RZ, R3.H1_H1 ;  /* 0x30000003ff6d7230 */ /* 0x000fe20000004100 */
[----:B------:R-:W-:Y:S01]  /*7bd0*/  F2FP.F16.E5M2.UNPACK_B R3, R157.H1 ;  /* 0x0000009dff03723e */ /* 0x000fe200030004ff */
        /* <DEDUP_REMOVED lines=14> */
[----:B------:R-:W-:Y:S01]  /*7cc0*/  F2FP.F16.E5M2.UNPACK_B R0, R160.H1 ;  /* 0x000000a0ff00723e */ /* 0x000fe200030004ff */
[--C-:B------:R-:W-:Y:S02]  /*7cd0*/  HADD2.F32 R132, -RZ, R3.reuse.H0_H0 ;  /* 0x20000003ff847230 */ /* 0x100fe40000004100 */
[C---:B-1----:R-:W-:Y:S01]  /*7ce0*/  FMUL R7, R78.reuse, R7 ;  /* 0x000000074e077220 */ /* 0x042fe20000400000 */
        /* <DEDUP_REMOVED lines=10> */
[C---:B------:R-:W-:Y:S01]  /*7d90*/  FMUL R0, R78.reuse, R4 ;  /* 0x000000044e007220 */ /* 0x040fe20000400000 */
[--C-:B------:R-:W-:Y:S01]  /*7da0*/  HADD2.F32 R140, -RZ, R135.reuse.H0_H0 ;  /* 0x20000087ff8c7230 */ /* 0x100fe20000004100 */
[----:B------:R-:W-:Y:S01]  /*7db0*/  F2FP.F16.E5M2.UNPACK_B R4, R163 ;  /* 0x000000a3ff04723e */ /* 0x000fe200020004ff */
[----:B------:R-:W-:Y:S02]  /*7dc0*/  HADD2.F32 R135, -RZ, R135.H1_H1 ;  /* 0x30000087ff877230 */ /* 0x000fe40000004100 */
[C---:B------:R-:W-:Y:S01]  /*7dd0*/  FFMA R0, R81.reuse, R2, R0 ;  /* 0x0000000251007223 */ /* 0x040fe20000000000 */
[C---:B------:R-:W-:Y:S01]  /*7de0*/  FMUL R2, R78.reuse, R5 ;  /* 0x000000054e027220 */ /* 0x040fe20000400000 */
[--C-:B------:R-:W-:Y:S01]  /*7df0*/  HADD2.F32 R142, -RZ, R3.reuse.H0_H0 ;  /* 0x20000003ff8e7230 */ /* 0x100fe20000004100 */
[----:B------:R-:W-:Y:S01]  /*7e00*/  F2FP.F16.E5M2.UNPACK_B R5, R163.H1 ;  /* 0x000000a3ff05723e */ /* 0x000fe200030004ff */
[----:B------:R-:W-:Y:S02]  /*7e10*/  HADD2.F32 R137, -RZ, R3.H1_H1 ;  /* 0x30000003ff897230 */ /* 0x000fe40000004100 */
[C---:B------:R-:W-:Y:S01]  /*7e20*/  FFMA R2, R81.reuse, R82, R2 ;  /* 0x0000005251027223 */ /* 0x040fe20000000002 */
[--C-:B------:R-:W-:Y:S02]  /*7e30*/  HADD2.F32 R82, -RZ, R4.reuse.H0_H0 ;  /* 0x20000004ff527230 */ /* 0x100fe40000004100 */
[C---:B------:R-:W-:Y:S01]  /*7e40*/  FMUL R3, R78.reuse, R6 ;  /* 0x000000064e037220 */ /* 0x040fe20000400000 */
[----:B------:R-:W-:Y:S02]  /*7e50*/  HADD2.F32 R139, -RZ, R4.H1_H1 ;  /* 0x30000004ff8b7230 */ /* 0x000fe40000004100 */
[C---:B------:R-:W-:Y:S01]  /*7e60*/  FMUL R4, R78.reuse, R9 ;  /* 0x000000094e047220 */ /* 0x040fe20000400000 */
[--C-:B------:R-:W-:Y:S02]  /*7e70*/  HADD2.F32 R141, -RZ, R5.reuse.H1_H1 ;  /* 0x30000005ff8d7230 */ /* 0x100fe40000004100 */
[C---:B------:R-:W-:Y:S01]  /*7e80*/  FFMA R3, R81.reuse, R84, R3 ;  /* 0x0000005451037223 */ /* 0x040fe20000000003 */
[----:B------:R-:W-:Y:S01]  /*7e90*/  FFMA R7, R81, R86, R7 ;  /* 0x0000005651077223 */ /* 0x000fe20000000007 */
[----:B------:R-:W-:Y:S02]  /*7ea0*/  HADD2.F32 R84, -RZ, R5.H0_H0 ;  /* 0x20000005ff547230 */ /* 0x000fe40000004100 */
[C---:B------:R-:W-:Y:S01]  /*7eb0*/  FMUL R5, R78.reuse, R10 ;  /* 0x0000000a4e057220 */ /* 0x040fe20000400000 */
[C---:B------:R-:W-:Y:S01]  /*7ec0*/  FMUL R6, R78.reuse, R11 ;  /* 0x0000000b4e067220 */ /* 0x040fe20000400000 */
[C---:B------:R-:W-:Y:S01]  /*7ed0*/  FMUL R11, R78.reuse, R16 ;  /* 0x000000104e0b7220 */ /* 0x040fe20000400000 */
[----:B------:R-:W-:Y:S01]  /*7ee0*/  F2FP.SATFINITE.E5M2.F32.PACK_AB_MERGE_C R143, R7, R3, RZ ;  /* 0x00000003078f723e */ /* 0x000fe200048060ff */
[C---:B------:R-:W-:Y:S01]  /*7ef0*/  FMUL R3, R78.reuse, R8 ;  /* 0x000000084e037220 */ /* 0x040fe20000400000 */
[C---:B------:R-:W-:Y:S01]  /*7f00*/  FMUL R7, R78.reuse, R12 ;  /* 0x0000000c4e077220 */ /* 0x040fe20000400000 */
[C---:B------:R-:W-:Y:S01]  /*7f10*/  FMUL R8, R78.reuse, R13 ;  /* 0x0000000d4e087220 */ /* 0x040fe20000400000 */
[C---:B------:R-:W-:Y:S01]  /*7f20*/  FMUL R12, R78.reuse, R17 ;  /* 0x000000114e0c7220 */ /* 0x040fe20000400000 */
[C---:B------:R-:W-:Y:S01]  /*7f30*/  FFMA R3, R81.reuse, R88, R3 ;  /* 0x0000005851037223 */ /* 0x040fe20000000003 */
[C---:B------:R-:W-:Y:S01]  /*7f40*/  FFMA R4, R81.reuse, R83, R4 ;  /* 0x0000005351047223 */ /* 0x040fe20000000004 */
[C---:B------:R-:W-:Y:S01]  /*7f50*/  FFMA R5, R81.reuse, R90, R5 ;  /* 0x0000005a51057223 */ /* 0x040fe20000000005 */
[C---:B------:R-:W-:Y:S01]  /*7f60*/  FFMA R6, R81.reuse, R85, R6 ;  /* 0x0000005551067223 */ /* 0x040fe20000000006 */
[C---:B------:R-:W-:Y:S01]  /*7f70*/  FFMA R7, R81.reuse, R92, R7 ;  /* 0x0000005c51077223 */ /* 0x040fe20000000007 */
[C---:B------:R-:W-:Y:S01]  /*7f80*/  FFMA R8, R81.reuse, R87, R8 ;  /* 0x0000005751087223 */ /* 0x040fe20000000008 */
[C---:B------:R-:W-:Y:S01]  /*7f90*/  FMUL R16, R78.reuse, R21 ;  /* 0x000000154e107220 */ /* 0x040fe20000400000 */
[----:B------:R-:W-:Y:S01]  /*7fa0*/  FMUL R9, R78, R14 ;  /* 0x0000000e4e097220 */ /* 0x000fe20000400000 */
[----:B------:R-:W-:Y:S01]  /*7fb0*/  F2FP.SATFINITE.E5M2.F32.PACK_AB_MERGE_C R5, R6, R5, RZ ;  /* 0x000000050605723e */ /* 0x000fe200048060ff */
[C---:B------:R-:W-:Y:S01]  /*7fc0*/  FMUL R10, R78.reuse, R15 ;  /* 0x0000000f4e0a7220 */ /* 0x040fe20000400000 */
[C---:B------:R-:W-:Y:S01]  /*7fd0*/  FMUL R15, R78.reuse, R20 ;  /* 0x000000144e0f7220 */ /* 0x040fe20000400000 */
[C---:B------:R-:W-:Y:S01]  /*7fe0*/  FFMA R9, R81.reuse, R94, R9 ;  /* 0x0000005e51097223 */ /* 0x040fe20000000009 */
[C---:B------:R-:W-:Y:S01]  /*7ff0*/  FMUL R20, R78.reuse, R25 ;  /* 0x000000194e147220 */ /* 0x040fe20000400000 */
[C---:B------:R-:W-:Y:S01]  /*8000*/  FFMA R10, R81.reuse, R89, R10 ;  /* 0x00000059510a7223 */ /* 0x040fe2000000000a */
[C---:B------:R-:W-:Y:S01]  /*8010*/  FFMA R11, R81.reuse, R96, R11 ;  /* 0x00000060510b7223 */ /* 0x040fe2000000000b */
[C---:B------:R-:W-:Y:S01]  /*8020*/  FFMA R12, R81.reuse, R91, R12 ;  /* 0x0000005b510c7223 */ /* 0x040fe2000000000c */
[C---:B------:R-:W-:Y:S01]  /*8030*/  FMUL R13, R78.reuse, R18 ;  /* 0x000000124e0d7220 */ /* 0x040fe20000400000 */
[----:B------:R-:W-:Y:S01]  /*8040*/  FMUL R14, R78, R19 ;  /* 0x000000134e0e7220 */ /* 0x000fe20000400000 */
[----:B------:R-:W-:Y:S01]  /*8050*/  F2FP.SATFINITE.E5M2.F32.PACK_AB_MERGE_C R9, R10, R9, RZ ;  /* 0x000000090a09723e */ /* 0x000fe200048060ff */
[C---:B------:R-:W-:Y:S01]  /*8060*/  FMUL R19, R78.reuse, R24 ;  /* 0x000000184e137220 */ /* 0x040fe20000400000 */
        /* <DEDUP_REMOVED lines=17> */
[----:B------:R-:W-:Y:S01]  /*8180*/  FMUL R27, R78, R32 ;  /* 0x000000204e1b7220 */ /* 0x000fe20000400000 */
[C---:B------:R-:W-:Y:S01]  /*8190*/  FFMA R21, R81.reuse, R106, R21 ;  /* 0x0000006a51157223 */ /* 0x040fe20000000015 */
[C---:B------:R-:W-:Y:S01]  /*81a0*/  FFMA R22, R81.reuse, R101, R22 ;  /* 0x0000006551167223 */ /* 0x040fe20000000016 */
[----:B------:R-:W-:Y:S01]  /*81b0*/  F2FP.SATFINITE.E5M2.F32.PACK_AB_MERGE_C R16, R16, R15, R17 ;  /* 0x0000000f1010723e */ /* 0x000fe20004806011 */
[C---:B------:R-:W-:Y:S01]  /*81c0*/  FFMA R23, R81.reuse, R108, R23 ;  /* 0x0000006c51177223 */ /* 0x040fe20000000017 */
[C---:B------:R-:W-:Y:S01]  /*81d0*/  FFMA R24, R81.reuse, R103, R24 ;  /* 0x0000006751187223 */ /* 0x040fe20000000018 */
[----:B------:R-:W-:Y:S01]  /*81e0*/  FMUL R32, R78, R37 ;  /* 0x000000254e207220 */ /* 0x000fe20000400000 */
[----:B------:R-:W-:Y:S01]  /*81f0*/  F2FP.SATFINITE.E5M2.F32.PACK_AB_MERGE_C R21, R22, R21, RZ ;  /* 0x000000151615723e */ /* 0x000fe200048060ff */
[C---:B------:R-:W-:Y:S01]  /*8200*/  FMUL R25, R78.reuse, R30 ;  /* 0x0000001e4e197220 */ /* 0x040fe20000400000 */
[C---:B------:R-:W-:Y:S01]  /*8210*/  FMUL R26, R78.reuse, R31 ;  /* 0x0000001f4e1a7220 */ /* 0x040fe20000400000 */
[----:B------:R-:W-:Y:S01]  /*8220*/  FMUL R31, R78, R36 ;  /* 0x000000244e1f7220 */ /* 0x000fe20000400000 */
[----:B------:R-:W-:Y:S01]  /*8230*/  F2FP.SATFINITE.E5M2.F32.PACK_AB_MERGE_C R17, R20, R19, R21 ;  /* 0x000000131411723e */ /* 0x000fe20004806015 */
        /* <DEDUP_REMOVED lines=8> */
[----:B------:R-:W-:Y:S01]  /*82c0*/  FMUL R35, R78, R40 ;  /* 0x000000284e237220 */ /* 0x000fe20000400000 */
[C---:B------:R-:W-:Y:S01]  /*82d0*/  FFMA R29, R81.reuse, R114, R29 ;  /* 0x00000072511d7223 */ /* 0x040fe2000000001d */
[----:B------:R-:W-:Y:S01]  /*82e0*/  F2FP.SATFINITE.E5M2.F32.PACK_AB_MERGE_C R18, R24, R23, R18 ;  /* 0x000000171812723e */ /* 0x000fe20004806012 */
        /* <DEDUP_REMOVED lines=22> */
[C---:B------:R-:W-:Y:S01]  /*8450*/  FMUL R41, R78.reuse, R46 ;  /* 0x0000002e4e297220 */ /* 0x040fe20000400000 */
[C---:B------:R-:W-:Y:S01]  /*8460*/  FMUL R42, R78.reuse, R47 ;  /* 0x0000002f4e2a7220 */ /* 0x040fe20000400000 */
[C---:B------:R-:W-:Y:S01]  /*8470*/  FFMA R40, R81.reuse, R119, R40 ;  /* 0x0000007751287223 */ /* 0x040fe20000000028 */
[--C-:B------:R-:W-:Y:S02]  /*8480*/  HADD2.F32 R130, -RZ, R125.reuse.H0_H0 ;  /* 0x2000007dff827230 */ /* 0x100fe40000004100 */
[C---:B------:R-:W-:Y:S01]  /*8490*/  FFMA R41, R81.reuse, R126, R41 ;  /* 0x0000007e51297223 */ /* 0x040fe20000000029 */
[----:B------:R-:W-:Y:S02]  /*84a0*/  HADD2.F32 R125, -RZ, R125.H1_H1 ;  /* 0x3000007dff7d7230 */ /* 0x000fe40000004100 */
[C---:B------:R-:W-:Y:S01]  /*84b0*/  FMUL R45, R78.reuse, R50 ;  /* 0x000000324e2d7220 */ /* 0x040fe20000400000 */
[C---:B------:R-:W-:Y:S01]  /*84c0*/  FFMA R42, R81.reuse, R121, R42 ;  /* 0x00000079512a7223 */ /* 0x040fe2000000002a */
[C---:B------:R-:W-:Y:S01]  /*84d0*/  FMUL R46, R78.reuse, R51 ;  /* 0x000000334e2e7220 */ /* 0x040fe20000400000 */
[C---:B------:R-:W-:Y:S01]  /*84e0*/  FFMA R43, R81.reuse, R128, R43 ;  /* 0x00000080512b7223 */ /* 0x040fe2000000002b */
[C---:B------:R-:W-:Y:S01]  /*84f0*/  FMUL R47, R78.reuse, R52 ;  /* 0x000000344e2f7220 */ /* 0x040fe20000400000 */
        /* <DEDUP_REMOVED lines=10> */
[C---:B------:R-:W-:Y:S01]  /*85a0*/  FFMA R45, R81.reuse, R130, R45 ;  /* 0x00000082512d7223 */ /* 0x040fe2000000002d */
[C---:B------:R-:W-:Y:S01]  /*85b0*/  FMUL R59, R78.reuse, R64 ;  /* 0x000000404e3b7220 */ /* 0x040fe20000400000 */
[C---:B------:R-:W-:Y:S01]  /*85c0*/  FMUL R60, R78.reuse, R65 ;  /* 0x000000414e3c7220 */ /* 0x040fe20000400000 */
[C---:B------:R-:W-:Y:S01]  /*85d0*/  FMUL R61, R78.reuse, R66 ;  /* 0x000000424e3d7220 */ /* 0x040fe20000400000 */
[----:B------:R-:W-:Y:S01]  /*85e0*/  FMUL R62, R78, R67 ;  /* 0x000000434e3e7220 */ /* 0x000fe20000400000 */
[C---:B------:R-:W-:Y:S01]  /*85f0*/  FFMA R46, R81.reuse, R125, R46 ;  /* 0x0000007d512e7223 */ /* 0x040fe2000000002e */
[----:B------:R-:W-:Y:S01]  /*8600*/  F2FP.SATFINITE.E5M2.F32.PACK_AB_MERGE_C R64, R2, R0, R143 ;  /* 0x000000000240723e */ /* 0x000fe2000480608f */
[C---:B------:R-:W-:Y:S01]  /*8610*/  FFMA R47, R81.reuse, R132, R47 ;  /* 0x00000084512f7223 */ /* 0x040fe2000000002f */
[----:B------:R-:W-:Y:S01]  /*8620*/  F2FP.SATFINITE.E5M2.F32.PACK_AB_MERGE_C R65, R4, R3, R5 ;  /* 0x000000030441723e */ /* 0x000fe20004806005 */
[C---:B------:R-:W-:Y:S01]  /*8630*/  FFMA R48, R81.reuse, R127, R48 ;  /* 0x0000007f51307223 */ /* 0x040fe20000000030 */
[----:B------:R-:W-:Y:S01]  /*8640*/  F2FP.SATFINITE.E5M2.F32.PACK_AB_MERGE_C R66, R8, R7, R9 ;  /* 0x000000070842723e */ /* 0x000fe20004806009 */
[C---:B------:R-:W-:Y:S01]  /*8650*/  FFMA R49, R81.reuse, R134, R49 ;  /* 0x0000008651317223 */ /* 0x040fe20000000031 */
[----:B------:R-:W-:Y:S01]  /*8660*/  F2FP.SATFINITE.E5M2.F32.PACK_AB_MERGE_C R67, R12, R11, R13 ;  /* 0x0000000b0c43723e */ /* 0x000fe2000480600d */
[----:B------:R-:W-:Y:S01]  /*8670*/  FMUL R53, R78, R58 ;  /* 0x0000003a4e357220 */ /* 0x000fe20000400000 */
[C---:B------:R-:W-:Y:S01]  /*8680*/  FFMA R50, R81.reuse, R129, R50 ;  /* 0x0000008151327223 */ /* 0x040fe20000000032 */
[C---:B------:R-:W-:Y:S01]  /*8690*/  FFMA R51, R81.reuse, R136, R51 ;  /* 0x0000008851337223 */ /* 0x040fe20000000033 */
[C---:B------:R-:W-:Y:S01]  /*86a0*/  FFMA R52, R81.reuse, R131, R52 ;  /* 0x0000008351347223 */ /* 0x040fe20000000034 */
[----:B------:R1:W-:Y:S01]  /*86b0*/  STS.128 [R172+UR49+0xa200], R64 ;  /* 0x00a20040ac007988 */ /* 0x0003e20008000c31 */
[C---:B------:R-:W-:Y:S01]  /*86c0*/  FFMA R53, R81.reuse, R138, R53 ;  /* 0x0000008a51357223 */ /* 0x040fe20000000035 */
[----:B------:R-:W-:Y:S01]  /*86d0*/  F2FP.SATFINITE.E5M2.F32.PACK_AB_MERGE_C R37, R38, R37, RZ ;  /* 0x000000252625723e */ /* 0x000fe200048060ff */
[C---:B------:R-:W-:Y:S01]  /*86e0*/  FFMA R54, R81.reuse, R133, R54 ;  /* 0x0000008551367223 */ /* 0x040fe20000000036 */
[----:B------:R-:W-:Y:S01]  /*86f0*/  FMUL R58, R78, R63 ;  /* 0x0000003f4e3a7220 */ /* 0x000fe20000400000 */
[C---:B------:R-:W-:Y:S01]  /*8700*/  FFMA R55, R81.reuse, R140, R55 ;  /* 0x0000008c51377223 */ /* 0x040fe20000000037 */
[C---:B------:R-:W-:Y:S01]  /*8710*/  FFMA R56, R81.reuse, R135, R56 ;  /* 0x0000008751387223 */ /* 0x040fe20000000038 */
[C---:B------:R-:W-:Y:S01]  /*8720*/  FFMA R57, R81.reuse, R142, R57 ;  /* 0x0000008e51397223 */ /* 0x040fe20000000039 */
[----:B------:R1:W-:Y:S01]  /*8730*/  STS.128 [R192+0xa010], R16 ;  /* 0x00a01010c0007388 */ /* 0x0003e20000000c00 */
[----:B------:R-:W-:Y:S01]  /*8740*/  F2FP.SATFINITE.E5M2.F32.PACK_AB_MERGE_C R33, R36, R35, R37 ;  /* 0x000000232421723e */ /* 0x000fe20004806025 */
[C---:B------:R-:W-:Y:S01]  /*8750*/  FFMA R58, R81.reuse, R137, R58 ;  /* 0x00000089513a7223 */ /* 0x040fe2000000003a */
[----:B------:R-:W-:Y:S01]  /*8760*/  F2FP.SATFINITE.E5M2.F32.PACK_AB_MERGE_C R34, R42, R41, RZ ;  /* 0x000000292a22723e */ /* 0x000fe200048060ff */
[C---:B------:R-:W-:Y:S01]  /*8770*/  FFMA R59, R81.reuse, R82, R59 ;  /* 0x00000052513b7223 */ /* 0x040fe2000000003b */
[----:B------:R-:W-:Y:S01]  /*8780*/  F2FP.SATFINITE.E5M2.F32.PACK_AB_MERGE_C R35, R46, R45, RZ ;  /* 0x0000002d2e23723e */ /* 0x000fe200048060ff */
        /* <DEDUP_REMOVED lines=25> */
[----:B------:R-:W-:Y:S02]  /*8920*/  UIADD3 UR8, UP0, UPT, UR52, 0x680, URZ ;  /* 0x0000068034087890 */ /* 0x000fe4000ff1e0ff */
[----:B------:R-:W-:Y:S02]  /*8930*/  UIADD3 UR5, UPT, UPT, UR41, 0x40, URZ ;  /* 0x0000004029057890 */ /* 0x000fe4000fffe0ff */
[----:B------:R-:W-:Y:S02]  /*8940*/  UIADD3 UR4, UPT, UPT, UR49, 0xa200, URZ ;  /* 0x0000a20031047890 */ /* 0x000fe4000fffe0ff */
[----:B------:R-:W-:Y:S01]  /*8950*/  UIADD3.X UR9, UPT, UPT, URZ, UR53, URZ, UP0, !UPT ;  /* 0x00000035ff097290 */ /* 0x000fe200087fe4ff */
[----:B------:R-:W-:Y:S01]  /*8960*/  UMOV UR6, UR42 ;  /* 0x0000002a00067c82 */ /* 0x000fe20008000000 */
[----:B------:R-:W-:Y:S07]  /*8970*/  UMOV UR7, UR36 ;  /* 0x0000002400077c82 */ /* 0x000fee0008000000 */
[----:B------:R2:W-:Y:S01]  /*8980*/  UTMASTG.3D [UR4], [UR8] ;  /* 0x00000004080073b5 */ /* 0x0005e20008010000 */
[----:B------:R0:W-:Y:S01]  /*8990*/  UTMACMDFLUSH ;  /* 0x00000000000079b7 */ /* 0x0001e20000000000 */
[----:B--2---:R-:W-:Y:S04]  /*89a0*/  DEPBAR.LE SB0, 0x1 ;  /* 0x000080400000791a */ /* 0x004fe80000000000 */
.L_x_118:
[----:B------:R-:W-:Y:S05]  /*89b0*/  BSYNC.RECONVERGENT B0 ;  /* 0x0000000000007941 */ /* 0x000fea0003800200 */
.L_x_117:
        /* <DEDUP_REMOVED lines=16> */
.L_x_122:
[----:B------:R-:W-:Y:S05]  /*8ac0*/  BSYNC B0 ;  /* 0x0000000000007941 */ /* 0x000fea0003800000 */
.L_x_121:
        /* <DEDUP_REMOVED lines=20> */
.L_x_120:
[----:B------:R-:W-:Y:S05]  /*8c10*/  BSYNC B1 ;  /* 0x0000000000017941 */ /* 0x000fea0003800000 */
.L_x_119:
[----:B--2---:R-:W-:Y:S01]  /*8c20*/  VIADD R0, R80, 0x80 ;  /* 0x0000008050007836 */ /* 0x004fe20000000000 */
        /* <DEDUP_REMOVED lines=10> */
[----:B------:R-:W5:Y:S01]  /*8cd0*/  LDCU.64 UR6, c[0x4][0x80] ;  /* 0x01001000ff0677ac */ /* 0x000f620008000a00 */
[----:B------:R-:W1:Y:S01]  /*8ce0*/  LDC.64 R2, c[0x4][R3] ;  /* 0x0100000003027b82 */ /* 0x000e620000000a00 */
[----:B------:R-:W3:Y:S01]  /*8cf0*/  LDCU.64 UR4, c[0x4][0x18] ;  /* 0x01000300ff0477ac */ /* 0x000ee20008000a00 */
[----:B--2---:R-:W-:Y:S01]  /*8d00*/  MOV R5, UR9 ;  /* 0x0000000900057c02 */ /* 0x004fe20008000f00 */
[----:B------:R-:W-:Y:S01]  /*8d10*/  IMAD.U32 R4, RZ, RZ, UR8 ;  /* 0x00000008ff047e24 */ /* 0x000fe2000f8e00ff */
[----:B-----5:R-:W-:Y:S01]  /*8d20*/  MOV R7, UR7 ;  /* 0x0000000700077c02 */ /* 0x020fe20008000f00 */
[----:B------:R-:W-:Y:S01]  /*8d30*/  IMAD.U32 R6, RZ, RZ, UR6 ;  /* 0x00000006ff067e24 */ /* 0x000fe2000f8e00ff */
[----:B---3--:R-:W-:Y:S01]  /*8d40*/  MOV R11, UR5 ;  /* 0x00000005000b7c02 */ /* 0x008fe20008000f00 */
[----:B------:R-:W-:Y:S02]  /*8d50*/  IMAD.U32 R10, RZ, RZ, UR4 ;  /* 0x00000004ff0a7e24 */ /* 0x000fe4000f8e00ff */
[----:B------:R-:W-:Y:S07]  /*8d60*/  LEPC R20, `(.L_x_125) ;  /* 0x000000001014794e */ /* 0x000fee0000000000 */
[----:B-1--4-:R-:W-:Y:S05]  /*8d70*/  CALL.ABS.NOINC R2 ;  /* 0x0000000002007343 */ /* 0x012fea0003c00000 */
.L_x_125:
[----:B------:R-:W-:Y:S05]  /*8d80*/  BSYNC.RECONVERGENT B6 ;  /* 0x0000000000067941 */ /* 0x000fea0003800200 */
.L_x_124:
[----:B---3--:R-:W-:Y:S01]  /*8d90*/  F2FP.F16.E5M2.UNPACK_B R4, R149 ;  /* 0x00000095ff04723e */ /* 0x008fe200020004ff */
        /* <DEDUP_REMOVED lines=13> */
[----:B----4-:R-:W-:Y:S01]  /*8e70*/  F2FP.F16.E5M2.UNPACK_B R125, R159.H1 ;  /* 0x0000009fff7d723e */ /* 0x010fe200030004ff */
        /* <DEDUP_REMOVED lines=262> */
[----:B------:R-:W-:Y:S02]  /*9ee0*/  UIADD3 UR8, UP0, UPT, UR52, 0x680, URZ ;  /* 0x0000068034087890 */ /* 0x000fe4000ff1e0ff */
[----:B------:R-:W-:Y:S02]  /*9ef0*/  UIADD3 UR5, UPT, UPT, UR41, 0x80, URZ ;  /* 0x0000008029057890 */ /* 0x000fe4000fffe0ff */
[----:B------:R-:W-:Y:S01]  /*9f00*/  MOV R188, UR10 ;  /* 0x0000000a00bc7c02 */ /* 0x000fe20008000f00 */
[----:B------:R-:W-:Y:S01]  /*9f10*/  UIADD3.X UR9, UPT, UPT, URZ, UR53, URZ, UP0, !UPT ;  /* 0x00000035ff097290 */ /* 0x000fe200087fe4ff */
[----:B------:R-:W-:Y:S02]  /*9f20*/  UMOV UR6, UR42 ;  /* 0x0000002a00067c82 */ /* 0x000fe40008000000 */
[----:B------:R-:W-:Y:S01]  /*9f30*/  R2UR UR4, R188 ;  /* 0x00000000bc0472ca */ /* 0x000fe200000e0000 */
[----:B------:R-:W-:Y:S11]  /*9f40*/  UMOV UR7, UR36 ;  /* 0x0000002400077c82 */ /* 0x000ff60008000000 */
[----:B------:R-:W-:Y:S01]  /*9f50*/  @!UPT UIADD3 URZ, UPT, UPT, URZ, URZ, URZ ;  /* 0x000000fffffff290 */ /* 0x000fe2000fffe0ff */
[----:B------:R2:W-:Y:S01]  /*9f60*/  UTMASTG.3D [UR4], [UR8] ;  /* 0x00000004080073b5 */ /* 0x0005e20008010000 */
[----:B------:R0:W-:Y:S01]  /*9f70*/  UTMACMDFLUSH ;  /* 0x00000000000079b7 */ /* 0x0001e20000000000 */
[----:B--2---:R-:W-:Y:S04]  /*9f80*/  DEPBAR.LE SB0, 0x1 ;  /* 0x000080400000791a */ /* 0x004fe80000000000 */
.L_x_127:
[----:B------:R-:W-:Y:S05]  /*9f90*/  BSYNC.RECONVERGENT B0 ;  /* 0x0000000000007941 */ /* 0x000fea0003800200 */
.L_x_126:
        /* <DEDUP_REMOVED lines=16> */
.L_x_131:
[----:B------:R-:W-:Y:S05]  /*a0a0*/  BSYNC B0 ;  /* 0x0000000000007941 */ /* 0x000fea0003800000 */
.L_x_130:
        /* <DEDUP_REMOVED lines=20> */
.L_x_129:
[----:B------:R-:W-:Y:S05]  /*a1f0*/  BSYNC B1 ;  /* 0x0000000000017941 */ /* 0x000fea0003800000 */
.L_x_128:
[----:B--2---:R-:W-:Y:S05]  /*a200*/  VIADD R0, R80, 0xc0 ;  /* 0x000000c050007836 */ /* 0x004fea0000000000 */
        /* <DEDUP_REMOVED lines=20> */
.L_x_133:
[----:B------:R-:W-:Y:S01]  /*a350*/  ISETP.NE.AND P0, PT, R189, RZ, PT ;  /* 0x000000ffbd00720c */ /* 0x000fe20003f05270 */
[----:B------:R-:W-:Y:S05]  /*a360*/  WARPSYNC.ALL ;  /* 0x0000000000007948 */ /* 0x000fea0003800000 */
[----:B------:R-:W-:Y:S01]  /*a370*/  R2UR UR4, R80 ;  /* 0x00000000500472ca */ /* 0x000fe200000e0000 */
[----:B------:R-:W-:Y:S01]  /*a380*/  BSSY.RECONVERGENT B0, `(.L_x_134) ;  /* 0x000011d000007945 */ /* 0x000fe20003800200 */
[----:B---3--:R-:W-:Y:S02]  /*a390*/  F2FP.F16.E5M2.UNPACK_B R11, R149 ;  /* 0x00000095ff0b723e */ /* 0x008fe400020004ff */
[----:B------:R-:W-:Y:S02]  /*a3a0*/  F2FP.F16.E5M2.UNPACK_B R10, R150 ;  /* 0x00000096ff0a723e */ /* 0x000fe400020004ff */
[----:B------:R-:W-:Y:S01]  /*a3b0*/  F2FP.F16.E5M2.UNPACK_B R9, R151 ;  /* 0x00000097ff09723e */ /* 0x000fe200020004ff */
[--C-:B------:R-:W-:Y:S01]  /*a3c0*/  HADD2.F32 R83, -RZ, R11.reuse.H0_H0 ;  /* 0x2000000bff537230 */ /* 0x100fe20000004100 */
[----:B----4-:R-:W-:Y:S01]  /*a3d0*/  F2FP.F16.E5M2.UNPACK_B R8, R152 ;  /* 0x00000098ff08723e */ /* 0x010fe200020004ff */
[----:B------:R-:W-:Y:S01]  /*a3e0*/  HADD2.F32 R84, -RZ, R11.H1_H1 ;  /* 0x3000000bff547230 */ /* 0x000fe20000004100 */
[----:B------:R-:W-:Y:S01]  /*a3f0*/  F2FP.F16.E5M2.UNPACK_B R7, R153 ;  /* 0x00000099ff07723e */ /* 0x000fe200020004ff */
[--C-:B------:R-:W-:Y:S01]  /*a400*/  HADD2.F32 R87, -RZ, R10.reuse.H0_H0 ;  /* 0x2000000aff577230 */ /* 0x100fe20000004100 */
[----:B------:R-:W-:Y:S01]  /*a410*/  F2FP.F16.E5M2.UNPACK_B R6, R154 ;  /* 0x0000009aff06723e */ /* 0x000fe200020004ff */
[----:B------:R-:W-:Y:S01]  /*a420*/  HADD2.F32 R88, -RZ, R10.H1_H1 ;  /* 0x3000000aff587230 */ /* 0x000fe20000004100 */
[----:B------:R-:W-:Y:S01]  /*a430*/  F2FP.F16.E5M2.UNPACK_B R5, R155 ;  /* 0x0000009bff05723e */ /* 0x000fe200020004ff */
[--C-:B------:R-:W-:Y:S01]  /*a440*/  HADD2.F32 R91, -RZ, R9.reuse.H0_H0 ;  /* 0x20000009ff5b7230 */ /* 0x100fe20000004100 */
[----:B-1----:R-:W-:Y:S01]  /*a450*/  F2FP.F16.E5M2.UNPACK_B R4, R156 ;  /* 0x0000009cff04723e */ /* 0x002fe200020004ff */
[----:B------:R-:W-:Y:S01]  /*a460*/  HADD2.F32 R92, -RZ, R9.H1_H1 ;  /* 0x30000009ff5c7230 */ /* 0x000fe20000004100 */
[-C--:B------:R-:W-:Y:S01]  /*a470*/  F2FP.F16.E5M2.UNPACK_B R2, R148.reuse ;  /* 0x00000094ff02723e */ /* 0x080fe200020004ff */
[--C-:B------:R-:W-:Y:S01]  /*a480*/  HADD2.F32 R95, -RZ, R8.reuse.H0_H0 ;  /* 0x20000008ff5f7230 */ /* 0x100fe20000004100 */
[----:B------:R-:W-:Y:S01]  /*a490*/  F2FP.F16.E5M2.UNPACK_B R148, R148.H1 ;  /* 0x00000094ff94723e */ /* 0x000fe200030004ff */
[----:B------:R-:W-:Y:S01]  /*a4a0*/  HADD2.F32 R97, -RZ, R8.H1_H1 ;  /* 0x30000008ff617230 */ /* 0x000fe20000004100 */
[----:B------:R-:W-:Y:S01]  /*a4b0*/  F2FP.F16.E5M2.UNPACK_B R149, R149.H1 ;  /* 0x00000095ff95723e */ /* 0x000fe200030004ff */
[--C-:B------:R-:W-:Y:S01]  /*a4c0*/  HADD2.F32 R98, -RZ, R7.reuse.H0_H0 ;  /* 0x20000007ff627230 */ /* 0x100fe20000004100 */
[----:B------:R-:W-:Y:S01]  /*a4d0*/  F2FP.F16.E5M2.UNPACK_B R150, R150.H1 ;  /* 0x00000096ff96723e */ /* 0x000fe200030004ff */
[----:B------:R-:W-:Y:S01]  /*a4e0*/  HADD2.F32 R101, -RZ, R7.H1_H1 ;  /* 0x30000007ff657230 */ /* 0x000fe20000004100 */
[----:B------:R-:W-:Y:S01]  /*a4f0*/  F2FP.F16.E5M2.UNPACK_B R151, R151.H1 ;  /* 0x00000097ff97723e */ /* 0x000fe200030004ff */
[--C-:B------:R-:W-:Y:S01]  /*a500*/  HADD2.F32 R102, -RZ, R6.reuse.H0_H0 ;  /* 0x20000006ff667230 */ /* 0x100fe20000004100 */
[----:B------:R-:W-:Y:S01]  /*a510*/  F2FP.F16.E5M2.UNPACK_B R138, R163 ;  /* 0x000000a3ff8a723e */ /* 0x000fe200020004ff */
[----:B------:R-:W-:Y:S01]  /*a520*/  HADD2.F32 R105, -RZ, R6.H1_H1 ;  /* 0x30000006ff697230 */ /* 0x000fe20000004100 */
[----:B------:R-:W-:Y:S01]  /*a530*/  R2UR UR5, R193 ;  /* 0x00000000c10572ca */ /* 0x000fe200000e0000 */
[--C-:B------:R-:W-:Y:S01]  /*a540*/  HADD2.F32 R106, -RZ, R5.reuse.H0_H0 ;  /* 0x20000005ff6a7230 */ /* 0x100fe20000004100 */
[----:B------:R-:W-:Y:S01]  /*a550*/  F2FP.F16.E5M2.UNPACK_B R116, R157 ;  /* 0x0000009dff74723e */ /* 0x000fe200020004ff */
[----:B------:R-:W-:Y:S01]  /*a560*/  HADD2.F32 R109, -RZ, R5.H1_H1 ;  /* 0x30000005ff6d7230 */ /* 0x000fe20000004100 */
[----:B------:R-:W-:Y:S01]  /*a570*/  F2FP.F16.E5M2.UNPACK_B R120, R158 ;  /* 0x0000009eff78723e */ /* 0x000fe200020004ff */
[--C-:B------:R-:W-:Y:S01]  /*a580*/  HADD2.F32 R110, -RZ, R4.reuse.H0_H0 ;  /* 0x20000004ff6e7230 */ /* 0x100fe20000004100 */
[----:B------:R-:W-:Y:S01]  /*a590*/  F2FP.F16.E5M2.UNPACK_B R124, R159 ;  /* 0x0000009fff7c723e */ /* 0x000fe200020004ff */
[----:B------:R-:W-:Y:S01]  /*a5a0*/  HADD2.F32 R113, -RZ, R4.H1_H1 ;  /* 0x30000004ff717230 */ /* 0x000fe20000004100 */
[----:B------:R-:W-:Y:S01]  /*a5b0*/  F2FP.F16.E5M2.UNPACK_B R128, R160 ;  /* 0x000000a0ff80723e */ /* 0x000fe200020004ff */
[----:B------:R-:W1:Y:S01]  /*a5c0*/  LDTM.x64 R4, tmem[UR4+0xc0] ;  /* 0x0000c004000479ee */ /* 0x000e620008340000 */
[--C-:B------:R-:W-:Y:S01]  /*a5d0*/  HADD2.F32 R0, -RZ, R2.reuse.H0_H0 ;  /* 0x20000002ff007230 */ /* 0x100fe20000004100 */
[----:B------:R-:W-:Y:S01]  /*a5e0*/  NOP ;  /* 0x0000000000007918 */ /* 0x000fe20000000000 */
[----:B------:R-:W-:Y:S01]  /*a5f0*/  HADD2.F32 R2, -RZ, R2.H1_H1 ;  /* 0x30000002ff027230 */ /* 0x000fe20000004100 */
[----:B------:R-:W-:Y:S01]  /*a600*/  UIADD3 UR5, UPT, UPT, UR5, 0x160, URZ ;  /* 0x0000016005057890 */ /* 0x000fe2000fffe0ff */
[--C-:B------:R-:W-:Y:S01]  /*a610*/  HADD2.F32 R86, -RZ, R149.reuse.H1_H1 ;  /* 0x30000095ff567230 */ /* 0x100fe20000004100 */
[----:B------:R-:W-:Y:S01]  /*a620*/  F2FP.F16.E5M2.UNPACK_B R132, R161 ;  /* 0x000000a1ff84723e */ /* 0x000fe200020004ff */
[--C-:B------:R-:W-:Y:S01]  /*a630*/  HADD2.F32 R114, -RZ, R116.reuse.H0_H0 ;  /* 0x20000074ff727230 */ /* 0x100fe20000004100 */
[----:B------:R-:W-:Y:S01]  /*a640*/  UPRMT UR5, UR37, 0x654, UR5 ;  /* 0x0000065425057896 */ /* 0x000fe20008000005 */
[----:B------:R-:W-:Y:S01]  /*a650*/  HADD2.F32 R117, -RZ, R116.H1_H1 ;  /* 0x30000074ff757230 */ /* 0x000fe20000004100 */
[----:B------:R-:W-:Y:S01]  /*a660*/  F2FP.F16.E5M2.UNPACK_B R136, R162 ;  /* 0x000000a2ff88723e */ /* 0x000fe200020004ff */
[--C-:B------:R-:W-:Y:S01]  /*a670*/  HADD2.F32 R118, -RZ, R120.reuse.H0_H0 ;  /* 0x20000078ff767230 */ /* 0x100fe20000004100 */
[----:B------:R-:W-:Y:S01]  /*a680*/  F2FP.F16.E5M2.UNPACK_B R152, R152.H1 ;  /* 0x00000098ff98723e */ /* 0x000fe200030004ff */
[----:B------:R-:W-:Y:S01]  /*a690*/  HADD2.F32 R121, -RZ, R120.H1_H1 ;  /* 0x30000078ff797230 */ /* 0x000fe20000004100 */
[----:B------:R-:W-:Y:S01]  /*a6a0*/  F2FP.F16.E5M2.UNPACK_B R153, R153.H1 ;  /* 0x00000099ff99723e */ /* 0x000fe200030004ff */
[--C-:B------:R-:W-:Y:S01]  /*a6b0*/  HADD2.F32 R122, -RZ, R124.reuse.H0_H0 ;  /* 0x2000007cff7a7230 */ /* 0x100fe20000004100 */
[----:B------:R-:W-:Y:S01]  /*a6c0*/  F2FP.F16.E5M2.UNPACK_B R154, R154.H1 ;  /* 0x0000009aff9a723e */ /* 0x000fe200030004ff */
[----:B-1----:R-:W-:Y:S01]  /*a6d0*/  SYNCS.ARRIVE.TRANS64.RED.A1T0 RZ, [UR5], RZ ;  /* 0x000000ffffff79a7 */ /* 0x002fe20008100405 */
[----:B------:R-:W-:Y:S01]  /*a6e0*/  HADD2.F32 R125, -RZ, R124.H1_H1 ;  /* 0x3000007cff7d7230 */ /* 0x000fe20000004100 */
[----:B------:R-:W-:Y:S01]  /*a6f0*/  F2FP.F16.E5M2.UNPACK_B R155, R155.H1 ;  /* 0x0000009bff9b723e */ /* 0x000fe200030004ff */
[--C-:B------:R-:W-:Y:S01]  /*a700*/  HADD2.F32 R126, -RZ, R128.reuse.H0_H0 ;  /* 0x20000080ff7e7230 */ /* 0x100fe20000004100 */
[----:B------:R-:W-:Y:S01]  /*a710*/  F2FP.F16.E5M2.UNPACK_B R156, R156.H1 ;  /* 0x0000009cff9c723e */ /* 0x000fe200030004ff */
[----:B------:R-:W-:Y:S01]  /*a720*/  HADD2.F32 R129, -RZ, R128.H1_H1 ;  /* 0x30000080ff817230 */ /* 0x000fe20000004100 */
[----:B------:R-:W-:Y:S01]  /*a730*/  F2FP.F16.E5M2.UNPACK_B R157, R157.H1 ;  /* 0x0000009dff9d723e */ /* 0x000fe200030004ff */
[C---:B------:R-:W-:Y:S01]  /*a740*/  FMUL R4, R78.reuse, R4 ;  /* 0x000000044e047220 */ /* 0x040fe20000400000 */
[C---:B------:R-:W-:Y:S01]  /*a750*/  FMUL R5, R78.reuse, R5 ;  /* 0x000000054e057220 */ /* 0x040fe20000400000 */
[----:B------:R-:W-:Y:S02]  /*a760*/  HADD2.F32 R3, -RZ, R148.H0_H0 ;  /* 0x20000094ff037230 */ /* 0x000fe40000004100 */
        /* <DEDUP_REMOVED lines=11> */
[----:B------:R-:W-:Y:S02]  /*a820*/  HADD2.F32 R130, -RZ, R132.H0_H0 ;  /* 0x20000084ff827230 */ /* 0x000fe40000004100 */
[C---:B------:R-:W-:Y:S01]  /*a830*/  FMUL R6, R78.reuse, R6 ;  /* 0x000000064e067220 */ /* 0x040fe20000400000 */
[----:B------:R-:W-:Y:S02]  /*a840*/  HADD2.F32 R82, -RZ, R148.H1_H1 ;  /* 0x30000094ff527230 */ /* 0x000fe40000004100 */
[C---:B------:R-:W-:Y:S01]  /*a850*/  FMUL R7, R78.reuse, R7 ;  /* 0x000000074e077220 */ /* 0x040fe20000400000 */
[----:B------:R-:W-:Y:S02]  /*a860*/  HADD2.F32 R85, -RZ, R149.H0_H0 ;  /* 0x20000095ff557230 */ /* 0x000fe40000004100 */
[C---:B------:R-:W-:Y:S01]  /*a870*/  FFMA R6, R81.reuse, R3, R6 ;  /* 0x0000000351067223 */ /* 0x040fe20000000006 */
[----:B------:R-:W-:Y:S02]  /*a880*/  HADD2.F32 R133, -RZ, R132.H1_H1 ;  /* 0x30000084ff857230 */ /* 0x000fe40000004100 */
[C---:B------:R-:W-:Y:S01]  /*a890*/  FFMA R7, R81.reuse, R82, R7 ;  /* 0x0000005251077223 */ /* 0x040fe20000000007 */
[C---:B------:R-:W-:Y:S01]  /*a8a0*/  FFMA R8, R81.reuse, R83, R8 ;  /* 0x0000005351087223 */ /* 0x040fe20000000008 */
[C---:B------:R-:W-:Y:S01]  /*a8b0*/  FFMA R9, R81.reuse, R84, R9 ;  /* 0x0000005451097223 */ /* 0x040fe20000000009 */
[--C-:B------:R-:W-:Y:S02]  /*a8c0*/  HADD2.F32 R82, -RZ, R138.reuse.H0_H0 ;  /* 0x2000008aff527230 */ /* 0x100fe40000004100 */
[C---:B------:R-:W-:Y:S01]  /*a8d0*/  FMUL R10, R78.reuse, R10 ;  /* 0x0000000a4e0a7220 */ /* 0x040fe20000400000 */
[----:B------:R-:W-:Y:S02]  /*a8e0*/  HADD2.F32 R83, -RZ, R138.H1_H1 ;  /* 0x3000008aff537230 */ /* 0x000fe40000004100 */
[C---:B------:R-:W-:Y:S01]  /*a8f0*/  FMUL R11, R78.reuse, R11 ;  /* 0x0000000b4e0b7220 */ /* 0x040fe20000400000 */
[----:B------:R-:W-:Y:S02]  /*a900*/  HADD2.F32 R89, -RZ, R150.H0_H0 ;  /* 0x20000096ff597230 */ /* 0x000fe40000004100 */
[C---:B------:R-:W-:Y:S01]  /*a910*/  FFMA R10, R81.reuse, R85, R10 ;  /* 0x00000055510a7223 */ /* 0x040fe2000000000a */
[--C-:B------:R-:W-:Y:S02]  /*a920*/  HADD2.F32 R134, -RZ, R136.reuse.H0_H0 ;  /* 0x20000088ff867230 */ /* 0x100fe40000004100 */
[C---:B------:R-:W-:Y:S01]  /*a930*/  FFMA R11, R81.reuse, R86, R11 ;  /* 0x00000056510b7223 */ /* 0x040fe2000000000b */
[C---:B------:R-:W-:Y:S01]  /*a940*/  FFMA R12, R81.reuse, R87, R12 ;  /* 0x00000057510c7223 */ /* 0x040fe2000000000c */
[----:B------:R-:W-:Y:S01]  /*a950*/  FFMA R13, R81, R88, R13 ;  /* 0x00000058510d7223 */ /* 0x000fe2000000000d */
[----:B------:R-:W-:Y:S01]  /*a960*/  F2FP.SATFINITE.E5M2.F32.PACK_AB_MERGE_C R86, R7, R6, RZ ;  /* 0x000000060756723e */ /* 0x000fe200048060ff */
[C---:B------:R-:W-:Y:S01]  /*a970*/  FMUL R7, R78.reuse, R24 ;  /* 0x000000184e077220 */ /* 0x040fe20000400000 */
[----:B------:R-:W-:Y:S01]  /*a980*/  F2FP.SATFINITE.E5M2.F32.PACK_AB_MERGE_C R138, R11, R10, RZ ;  /* 0x0000000a0b8a723e */ /* 0x000fe200048060ff */
[C---:B------:R-:W-:Y:S01]  /*a990*/  FMUL R10, R78.reuse, R25 ;  /* 0x000000194e0a7220 */ /* 0x040fe20000400000 */
[C---:B------:R-:W-:Y:S01]  /*a9a0*/  FMUL R25, R78.reuse, R32 ;  /* 0x000000204e197220 */ /* 0x040fe20000400000 */
[----:B------:R-:W-:Y:S02]  /*a9b0*/  HADD2.F32 R137, -RZ, R136.H1_H1 ;  /* 0x30000088ff897230 */ /* 0x000fe40000004100 */
[C---:B------:R-:W-:Y:S01]  /*a9c0*/  FMUL R14, R78.reuse, R14 ;  /* 0x0000000e4e0e7220 */ /* 0x040fe20000400000 */
[----:B------:R-:W-:Y:S02]  /*a9d0*/  HADD2.F32 R90, -RZ, R150.H1_H1 ;  /* 0x30000096ff5a7230 */ /* 0x000fe40000004100 */
[C---:B------:R-:W-:Y:S01]  /*a9e0*/  FMUL R15, R78.reuse, R15 ;  /* 0x0000000f4e0f7220 */ /* 0x040fe20000400000 */
[--C-:B------:R-:W-:Y:S02]  /*a9f0*/  HADD2.F32 R93, -RZ, R151.reuse.H0_H0 ;  /* 0x20000097ff5d7230 */ /* 0x100fe40000004100 */
[C---:B------:R-:W-:Y:S01]  /*aa00*/  FFMA R14, R81.reuse, R89, R14 ;  /* 0x00000059510e7223 */ /* 0x040fe2000000000e */
[----:B------:R-:W-:Y:S02]  /*aa10*/  HADD2.F32 R94, -RZ, R151.H1_H1 ;  /* 0x30000097ff5e7230 */ /* 0x000fe40000004100 */
[C---:B------:R-:W-:Y:S01]  /*aa20*/  FFMA R15, R81.reuse, R90, R15 ;  /* 0x0000005a510f7223 */ /* 0x040fe2000000000f */
[C---:B------:R-:W-:Y:S01]  /*aa30*/  FFMA R16, R81.reuse, R91, R16 ;  /* 0x0000005b51107223 */ /* 0x040fe20000000010 */
[----:B------:R-:W-:Y:S01]  /*aa40*/  FFMA R17, R81, R92, R17 ;  /* 0x0000005c51117223 */ /* 0x000fe20000000011 */
[C---:B------:R-:W-:Y:S01]  /*aa50*/  FMUL R18, R78.reuse, R18 ;  /* 0x000000124e127220 */ /* 0x040fe20000400000 */
[C---:B------:R-:W-:Y:S01]  /*aa60*/  FMUL R19, R78.reuse, R19 ;  /* 0x000000134e137220 */ /* 0x040fe20000400000 */
[--C-:B------:R-:W-:Y:S01]  /*aa70*/  HADD2.F32 R96, -RZ, R152.reuse.H0_H0 ;  /* 0x20000098ff607230 */ /* 0x100fe20000004100 */
[----:B------:R-:W-:Y:S01]  /*aa80*/  F2FP.SATFINITE.E5M2.F32.PACK_AB_MERGE_C R14, R15, R14, RZ ;  /* 0x0000000e0f0e723e */ /* 0x000fe200048060ff */
[C---:B------:R-:W-:Y:S01]  /*aa90*/  FFMA R18, R81.reuse, R93, R18 ;  /* 0x0000005d51127223 */ /* 0x040fe20000000012 */
[C---:B------:R-:W-:Y:S01]  /*aaa0*/  FFMA R19, R81.reuse, R94, R19 ;  /* 0x0000005e51137223 */ /* 0x040fe20000000013 */
[C---:B------:R-:W-:Y:S01]  /*aab0*/  FFMA R0, R81.reuse, R95, R0 ;  /* 0x0000005f51007223 */ /* 0x040fe20000000000 */
[----:B------:R-:W-:Y:S01]  /*aac0*/  FFMA R2, R81, R97, R2 ;  /* 0x0000006151027223 */ /* 0x000fe20000000002 */
[----:B------:R-:W-:Y:S02]  /*aad0*/  HADD2.F32 R99, -RZ, R152.H1_H1 ;  /* 0x30000098ff637230 */ /* 0x000fe40000004100 */
[C---:B------:R-:W-:Y:S01]  /*aae0*/  FMUL R3, R78.reuse, R22 ;  /* 0x000000164e037220 */ /* 0x040fe20000400000 */
[----:B------:R-:W-:Y:S01]  /*aaf0*/  F2FP.SATFINITE.E5M2.F32.PACK_AB_MERGE_C R18, R19, R18, RZ ;  /* 0x000000121312723e */ /* 0x000fe200048060ff */
[C---:B------:R-:W-:Y:S01]  /*ab00*/  FMUL R22, R78.reuse, R29 ;  /* 0x0000001d4e167220 */ /* 0x040fe20000400000 */
[C---:B------:R-:W-:Y:S01]  /*ab10*/  FMUL R29, R78.reuse, R36 ;  /* 0x000000244e1d7220 */ /* 0x040fe20000400000 */
[C---:B------:R-:W-:Y:S01]  /*ab20*/  FFMA R3, R81.reuse, R96, R3 ;  /* 0x0000006051037223 */ /* 0x040fe20000000003 */
[C---:B------:R-:W-:Y:S01]  /*ab30*/  FMUL R6, R78.reuse, R23 ;  /* 0x000000174e067220 */ /* 0x040fe20000400000 */
[--C-:B------:R-:W-:Y:S02]  /*ab40*/  HADD2.F32 R100, -RZ, R153.reuse.H0_H0 ;  /* 0x20000099ff647230 */ /* 0x100fe40000004100 */
[C---:B------:R-:W-:Y:S01]  /*ab50*/  FMUL R11, R78.reuse, R26 ;  /* 0x0000001a4e0b7220 */ /* 0x040fe20000400000 */
[----:B------:R-:W-:Y:S02]  /*ab60*/  HADD2.F32 R103, -RZ, R153.H1_H1 ;  /* 0x30000099ff677230 */ /* 0x000fe40000004100 */
[C---:B------:R-:W-:Y:S01]  /*ab70*/  FFMA R6, R81.reuse, R99, R6 ;  /* 0x0000006351067223 */ /* 0x040fe20000000006 */
[C---:B------:R-:W-:Y:S01]  /*ab80*/  FFMA R7, R81.reuse, R98, R7 ;  /* 0x0000006251077223 */ /* 0x040fe20000000007 */
[C---:B------:R-:W-:Y:S01]  /*ab90*/  FFMA R10, R81.reuse, R101, R10 ;  /* 0x00000065510a7223 */ /* 0x040fe2000000000a */
[C---:B------:R-:W-:Y:S01]  /*aba0*/  FFMA R11, R81.reuse, R100, R11 ;  /* 0x00000064510b7223 */ /* 0x040fe2000000000b */
[----:B------:R-:W-:Y:S01]  /*abb0*/  FMUL R26, R78, R33 ;  /* 0x000000214e1a7220 */ /* 0x000fe20000400000 */
[----:B------:R-:W-:Y:S01]  /*abc0*/  F2FP.SATFINITE.E5M2.F32.PACK_AB_MERGE_C R3, R6, R3, RZ ;  /* 0x000000030603723e */ /* 0x000fe200048060ff */
[C---:B------:R-:W-:Y:S01]  /*abd0*/  FMUL R33, R78.reuse, R40 ;  /* 0x000000284e217220 */ /* 0x040fe20000400000 */
        /* <DEDUP_REMOVED lines=8> */
[C---:B------:R-:W-:Y:S01]  /*ac60*/  FMUL R30, R78.reuse, R37 ;  /* 0x000000254e1e7220 */ /* 0x040fe20000400000 */
[C---:B------:R-:W-:Y:S01]  /*ac70*/  FMUL R37, R78.reuse, R44 ;  /* 0x0000002c4e257220 */ /* 0x040fe20000400000 */
[C---:B------:R-:W-:Y:S01]  /*ac80*/  FMUL R24, R78.reuse, R31 ;  /* 0x0000001f4e187220 */ /* 0x040fe20000400000 */
[----:B------:R-:W-:Y:S01]  /*ac90*/  F2FP.F16.E5M2.UNPACK_B R158, R158.H1 ;  /* 0x0000009eff9e723e */ /* 0x000fe200030004ff */
[--C-:B------:R-:W-:Y:S02]  /*aca0*/  HADD2.F32 R108, -RZ, R155.reuse.H0_H0 ;  /* 0x2000009bff6c7230 */ /* 0x100fe40000004100 */
[----:B------:R-:W-:Y:S01]  /*acb0*/  FMUL R27, R78, R34 ;  /* 0x000000224e1b7220 */ /* 0x000fe20000400000 */
[----:B------:R-:W-:Y:S02]  /*acc0*/  HADD2.F32 R111, -RZ, R155.H1_H1 ;  /* 0x3000009bff6f7230 */ /* 0x000fe40000004100 */
[C---:B------:R-:W-:Y:S01]  /*acd0*/  FFMA R24, R81.reuse, R107, R24 ;  /* 0x0000006b51187223 */ /* 0x040fe20000000018 */
[----:B------:R-:W-:Y:S01]  /*ace0*/  F2FP.F16.E5M2.UNPACK_B R159, R159.H1 ;  /* 0x0000009fff9f723e */ /* 0x000fe200030004ff */
[C---:B------:R-:W-:Y:S01]  /*acf0*/  FFMA R25, R81.reuse, R106, R25 ;  /* 0x0000006a51197223 */ /* 0x040fe20000000019 */
[C---:B------:R-:W-:Y:S01]  /*ad00*/  FFMA R26, R81.reuse, R109, R26 ;  /* 0x0000006d511a7223 */ /* 0x040fe2000000001a */
[----:B------:R-:W-:Y:S01]  /*ad10*/  F2FP.F16.E5M2.UNPACK_B R160, R160.H1 ;  /* 0x000000a0ffa0723e */ /* 0x000fe200030004ff */
[C---:B------:R-:W-:Y:S01]  /*ad20*/  FFMA R27, R81.reuse, R108, R27 ;  /* 0x0000006c511b7223 */ /* 0x040fe2000000001b */
[----:B------:R-:W-:Y:S01]  /*ad30*/  F2FP.SATFINITE.E5M2.F32.PACK_AB_MERGE_C R6, R24, R23, RZ ;  /* 0x000000171806723e */ /* 0x000fe200048060ff */
[C---:B------:R-:W-:Y:S01]  /*ad40*/  FMUL R34, R78.reuse, R41 ;  /* 0x000000294e227220 */ /* 0x040fe20000400000 */
[C---:B------:R-:W-:Y:S01]  /*ad50*/  FMUL R41, R78.reuse, R48 ;  /* 0x000000304e297220 */ /* 0x040fe20000400000 */
[----:B------:R-:W-:Y:S01]  /*ad60*/  FMUL R28, R78, R35 ;  /* 0x000000234e1c7220 */ /* 0x000fe20000400000 */
[----:B------:R-:W-:Y:S01]  /*ad70*/  F2FP.F16.E5M2.UNPACK_B R161, R161.H1 ;  /* 0x000000a1ffa1723e */ /* 0x000fe200030004ff */
[--C-:B------:R-:W-:Y:S01]  /*ad80*/  HADD2.F32 R112, -RZ, R156.reuse.H0_H0 ;  /* 0x2000009cff707230 */ /* 0x100fe20000004100 */
[----:B------:R-:W-:Y:S01]  /*ad90*/  F2FP.SATFINITE.E5M2.F32.PACK_AB_MERGE_C R6, R22, R21, R6 ;  /* 0x000000151606723e */ /* 0x000fe20004806006 */
[C---:B------:R-:W-:Y:S01]  /*ada0*/  FFMA R28, R81.reuse, R111, R28 ;  /* 0x0000006f511c7223 */ /* 0x040fe2000000001c */
[C---:B------:R-:W-:Y:S01]  /*adb0*/  FFMA R29, R81.reuse, R110, R29 ;  /* 0x0000006e511d7223 */ /* 0x040fe2000000001d */
[C---:B------:R-:W-:Y:S01]  /*adc0*/  FFMA R30, R81.reuse, R113, R30 ;  /* 0x00000071511e7223 */ /* 0x040fe2000000001e */
[----:B------:R-:W-:Y:S02]  /*add0*/  HADD2.F32 R115, -RZ, R156.H1_H1 ;  /* 0x3000009cff737230 */ /* 0x000fe40000004100 */
[C---:B------:R-:W-:Y:S01]  /*ade0*/  FMUL R31, R78.reuse, R38 ;  /* 0x000000264e1f7220 */ /* 0x040fe20000400000 */
[----:B------:R-:W-:Y:S01]  /*adf0*/  F2FP.F16.E5M2.UNPACK_B R162, R162.H1 ;  /* 0x000000a2ffa2723e */ /* 0x000fe200030004ff */
[C---:B------:R-:W-:Y:S01]  /*ae00*/  FMUL R38, R78.reuse, R45 ;  /* 0x0000002d4e267220 */ /* 0x040fe20000400000 */
[C---:B------:R-:W-:Y:S01]  /*ae10*/  FMUL R45, R78.reuse, R52 ;  /* 0x000000344e2d7220 */ /* 0x040fe20000400000 */
[----:B------:R-:W-:Y:S01]  /*ae20*/  F2FP.F16.E5M2.UNPACK_B R163, R163.H1 ;  /* 0x000000a3ffa3723e */ /* 0x000fe200030004ff */
[----:B------:R-:W-:Y:S01]  /*ae30*/  FFMA R31, R81, R112, R31 ;  /* 0x00000070511f7223 */ /* 0x000fe2000000001f */
[----:B------:R-:W-:Y:S01]  /*ae40*/  FMUL R52, R78, R59 ;  /* 0x0000003b4e347220 */ /* 0x000fe20000400000 */
[----:B------:R-:W-:Y:S01]  /*ae50*/  IADD3 R76, PT, PT, R76, 0x1, RZ ;  /* 0x000000014c4c7810 */ /* 0x000fe20007ffe0ff */
[C---:B------:R-:W-:Y:S01]  /*ae60*/  FMUL R59, R78.reuse, R66 ;  /* 0x000000424e3b7220 */ /* 0x040fe20000400000 */
[----:B------:R-:W-:Y:S01]  /*ae70*/  F2FP.SATFINITE.E5M2.F32.PACK_AB_MERGE_C R66, R13, R12, R14 ;  /* 0x0000000c0d42723e */ /* 0x000fe2000480600e */
[C---:B------:R-:W-:Y:S01]  /*ae80*/  FMUL R32, R78.reuse, R39 ;  /* 0x000000274e207220 */ /* 0x040fe20000400000 */
[--C-:B------:R-:W-:Y:S02]  /*ae90*/  HADD2.F32 R116, -RZ, R157.reuse.H0_H0 ;  /* 0x2000009dff747230 */ /* 0x100fe40000004100 */
[C---:B------:R-:W-:Y:S01]  /*aea0*/  FMUL R35, R78.reuse, R42 ;  /* 0x0000002a4e237220 */ /* 0x040fe20000400000 */
[----:B------:R-:W-:Y:S02]  /*aeb0*/  HADD2.F32 R119, -RZ, R157.H1_H1 ;  /* 0x3000009dff777230 */ /* 0x000fe40000004100 */
[C---:B------:R-:W-:Y:S01]  /*aec0*/  FFMA R32, R81.reuse, R115, R32 ;  /* 0x0000007351207223 */ /* 0x040fe20000000020 */
[----:B------:R-:W-:Y:S01]  /*aed0*/  FMUL R36, R78, R43 ;  /* 0x0000002b4e247220 */ /* 0x000fe20000400000 */
[C---:B------:R-:W-:Y:S01]  /*aee0*/  FFMA R33, R81.reuse, R114, R33 ;  /* 0x0000007251217223 */ /* 0x040fe20000000021 */
[C---:B------:R-:W-:Y:S01]  /*aef0*/  FFMA R34, R81.reuse, R117, R34 ;  /* 0x0000007551227223 */ /* 0x040fe20000000022 */
[--C-:B------:R-:W-:Y:S01]  /*af00*/  HADD2.F32 R120, -RZ, R158.reuse.H0_H0 ;  /* 0x2000009eff787230 */ /* 0x100fe20000004100 */
[----:B------:R-:W-:Y:S01]  /*af10*/  F2FP.SATFINITE.E5M2.F32.PACK_AB_MERGE_C R32, R32, R31, RZ ;  /* 0x0000001f2020723e */ /* 0x000fe200048060ff */
[C---:B------:R-:W-:Y:S01]  /*af20*/  FFMA R35, R81.reuse, R116, R35 ;  /* 0x0000007451237223 */ /* 0x040fe20000000023 */
[----:B------:R-:W-:Y:S02]  /*af30*/  HADD2.F32 R123, -RZ, R158.H1_H1 ;  /* 0x3000009eff7b7230 */ /* 0x000fe40000004100 */
[----:B------:R-:W-:Y:S01]  /*af40*/  FMUL R39, R78, R46 ;  /* 0x0000002e4e277220 */ /* 0x000fe20000400000 */
[----:B------:R-:W-:Y:S01]  /*af50*/  F2FP.SATFINITE.E5M2.F32.PACK_AB_MERGE_C R32, R30, R29, R32 ;  /* 0x0000001d1e20723e */ /* 0x000fe20004806020 */
[C---:B------:R-:W-:Y:S01]  /*af60*/  FFMA R36, R81.reuse, R119, R36 ;  /* 0x0000007751247223 */ /* 0x040fe20000000024 */
[C---:B------:R-:W-:Y:S01]  /*af70*/  FMUL R40, R78.reuse, R47 ;  /* 0x0000002f4e287220 */ /* 0x040fe20000400000 */
[C---:B------:R-:W-:Y:S01]  /*af80*/  FFMA R37, R81.reuse, R118, R37 ;  /* 0x0000007651257223 */ /* 0x040fe20000000025 */
[C---:B------:R-:W-:Y:S01]  /*af90*/  FFMA R38, R81.reuse, R121, R38 ;  /* 0x0000007951267223 */ /* 0x040fe20000000026 */
[C---:B------:R-:W-:Y:S01]  /*afa0*/  FMUL R42, R78.reuse, R49 ;  /* 0x000000314e2a7220 */ /* 0x040fe20000400000 */
        /* <DEDUP_REMOVED lines=8> */
[C---:B------:R-:W-:Y:S01]  /*b030*/  FMUL R57, R78.reuse, R64 ;  /* 0x000000404e397220 */ /* 0x040fe20000400000 */
[----:B------:R-:W-:Y:S01]  /*b040*/  FFMA R42, R81, R125, R42 ;  /* 0x0000007d512a7223 */ /* 0x000fe2000000002a */
[C---:B------:R-:W-:Y:S01]  /*b050*/  FMUL R46, R78.reuse, R53 ;  /* 0x000000354e2e7220 */ /* 0x040fe20000400000 */
[--C-:B------:R-:W-:Y:S01]  /*b060*/  HADD2.F32 R128, -RZ, R160.reuse.H0_H0 ;  /* 0x200000a0ff807230 */ /* 0x100fe20000004100 */
[----:B------:R-:W-:Y:S01]  /*b070*/  F2FP.SATFINITE.E5M2.F32.PACK_AB_MERGE_C R64, R5, R4, R86 ;  /* 0x000000040540723e */ /* 0x000fe20004806056 */
[C---:B------:R-:W-:Y:S01]  /*b080*/  FMUL R51, R78.reuse, R58 ;  /* 0x0000003a4e337220 */ /* 0x040fe20000400000 */
[C---:B------:R-:W-:Y:S01]  /*b090*/  FMUL R53, R78.reuse, R60 ;  /* 0x0000003c4e357220 */ /* 0x040fe20000400000 */
[C---:B------:R-:W-:Y:S01]  /*b0a0*/  FFMA R43, R81.reuse, R124, R43 ;  /* 0x0000007c512b7223 */ /* 0x040fe2000000002b */
[----:B------:R-:W-:Y:S02]  /*b0b0*/  HADD2.F32 R131, -RZ, R160.H1_H1 ;  /* 0x300000a0ff837230 */ /* 0x000fe40000004100 */
[C---:B------:R-:W-:Y:S01]  /*b0c0*/  FMUL R47, R78.reuse, R54 ;  /* 0x000000364e2f7220 */ /* 0x040fe20000400000 */
[C---:B------:R-:W-:Y:S01]  /*b0d0*/  FMUL R58, R78.reuse, R65 ;  /* 0x000000414e3a7220 */ /* 0x040fe20000400000 */
[----:B------:R-:W-:Y:S01]  /*b0e0*/  FMUL R60, R78, R67 ;  /* 0x000000434e3c7220 */ /* 0x000fe20000400000 */
[----:B------:R-:W-:Y:S01]  /*b0f0*/  F2FP.SATFINITE.E5M2.F32.PACK_AB_MERGE_C R5, R20, R11, RZ ;  /* 0x0000000b1405723e */ /* 0x000fe200048060ff */
[----:B------:R-:W-:Y:S01]  /*b100*/  FFMA R44, R81, R127, R44 ;  /* 0x0000007f512c7223 */ /* 0x000fe2000000002c */
[C---:B------:R-:W-:Y:S01]  /*b110*/  FMUL R48, R78.reuse, R55 ;  /* 0x000000374e307220 */ /* 0x040fe20000400000 */
[----:B------:R-:W-:Y:S01]  /*b120*/  F2FP.SATFINITE.E5M2.F32.PACK_AB_MERGE_C R65, R9, R8, R138 ;  /* 0x000000080941723e */ /* 0x000fe2000480608a */
[----:B------:R-:W-:Y:S01]  /*b130*/  FFMA R45, R81, R126, R45 ;  /* 0x0000007e512d7223 */ /* 0x000fe2000000002d */
[----:B------:R-:W-:Y:S01]  /*b140*/  F2FP.SATFINITE.E5M2.F32.PACK_AB_MERGE_C R67, R17, R16, R18 ;  /* 0x000000101143723e */ /* 0x000fe20004806012 */
[----:B------:R-:W-:Y:S01]  /*b150*/  FMUL R49, R78, R56 ;  /* 0x000000384e317220 */ /* 0x000fe20000400000 */
[C---:B------:R-:W-:Y:S01]  /*b160*/  FFMA R46, R81.reuse, R129, R46 ;  /* 0x00000081512e7223 */ /* 0x040fe2000000002e */
[--C-:B------:R-:W-:Y:S02]  /*b170*/  HADD2.F32 R132, -RZ, R161.reuse.H0_H0 ;  /* 0x200000a1ff847230 */ /* 0x100fe40000004100 */
[C---:B------:R-:W-:Y:S01]  /*b180*/  FFMA R47, R81.reuse, R128, R47 ;  /* 0x00000080512f7223 */ /* 0x040fe2000000002f */
[----:B------:R1:W-:Y:S01]  /*b190*/  STS.128 [R172+UR49+0xa200], R64 ;  /* 0x00a20040ac007988 */ /* 0x0003e20008000c31 */
[----:B------:R-:W-:Y:S01]  /*b1a0*/  HADD2.F32 R135, -RZ, R161.H1_H1 ;  /* 0x300000a1ff877230 */ /* 0x000fe20000004100 */
[----:B------:R-:W-:Y:S01]  /*b1b0*/  F2FP.SATFINITE.E5M2.F32.PACK_AB_MERGE_C R5, R10, R7, R5 ;  /* 0x000000070a05723e */ /* 0x000fe20004806005 */
[C---:B------:R-:W-:Y:S01]  /*b1c0*/  FFMA R48, R81.reuse, R131, R48 ;  /* 0x0000008351307223 */ /* 0x040fe20000000030 */
[----:B------:R-:W-:Y:S01]  /*b1d0*/  F2FP.SATFINITE.E5M2.F32.PACK_AB_MERGE_C R7, R28, R27, RZ ;  /* 0x0000001b1c07723e */ /* 0x000fe200048060ff */
        /* <DEDUP_REMOVED lines=8> */
[----:B------:R-:W-:Y:S01]  /*b260*/  FMUL R56, R78, R63 ;  /* 0x0000003f4e387220 */ /* 0x000fe20000400000 */
[----:B------:R-:W-:Y:S01]  /*b270*/  F2FP.SATFINITE.E5M2.F32.PACK_AB_MERGE_C R4, R2, R0, R3 ;  /* 0x000000000204723e */ /* 0x000fe20004806003 */
[C---:B------:R-:W-:Y:S01]  /*b280*/  FFMA R53, R81.reuse, R134, R53 ;  /* 0x0000008651357223 */ /* 0x040fe20000000035 */
[----:B------:R-:W-:Y:S01]  /*b290*/  F2FP.SATFINITE.E5M2.F32.PACK_AB_MERGE_C R7, R26, R25, R7 ;  /* 0x000000191a07723e */ /* 0x000fe20004806007 */
[C---:B------:R-:W-:Y:S01]  /*b2a0*/  FFMA R54, R81.reuse, R137, R54 ;  /* 0x0000008951367223 */ /* 0x040fe20000000036 */
[--C-:B------:R-:W-:Y:S02]  /*b2b0*/  HADD2.F32 R84, -RZ, R163.reuse.H0_H0 ;  /* 0x200000a3ff547230 */ /* 0x100fe40000004100 */
[C---:B------:R-:W-:Y:S01]  /*b2c0*/  FFMA R55, R81.reuse, R136, R55 ;  /* 0x0000008851377223 */ /* 0x040fe20000000037 */
[----:B------:R-:W-:Y:S01]  /*b2d0*/  HADD2.F32 R85, -RZ, R163.H1_H1 ;  /* 0x300000a3ff557230 */ /* 0x000fe20000004100 */
[----:B------:R1:W-:Y:S01]  /*b2e0*/  STS.128 [R192+0xa010], R4 ;  /* 0x00a01004c0007388 */ /* 0x0003e20000000c00 */
[----:B------:R-:W-:Y:S01]  /*b2f0*/  F2FP.SATFINITE.E5M2.F32.PACK_AB_MERGE_C R35, R36, R35, RZ ;  /* 0x000000232423723e */ /* 0x000fe200048060ff */
[C---:B------:R-:W-:Y:S01]  /*b300*/  FFMA R56, R81.reuse, R139, R56 ;  /* 0x0000008b51387223 */ /* 0x040fe20000000038 */
[----:B------:R-:W-:Y:S01]  /*b310*/  F2FP.SATFINITE.E5M2.F32.PACK_AB_MERGE_C R39, R40, R39, RZ ;  /* 0x000000272827723e */ /* 0x000fe200048060ff */
[C---:B------:R-:W-:Y:S01]  /*b320*/  FFMA R57, R81.reuse, R82, R57 ;  /* 0x0000005251397223 */ /* 0x040fe20000000039 */
[----:B------:R-:W-:Y:S01]  /*b330*/  F2FP.SATFINITE.E5M2.F32.PACK_AB_MERGE_C R43, R44, R43, RZ ;  /* 0x0000002b2c2b723e */ /* 0x000fe200048060ff */
[C---:B------:R-:W-:Y:S01]  /*b340*/  FFMA R58, R81.reuse, R83, R58 ;  /* 0x00000053513a7223 */ /* 0x040fe2000000003a */
[C---:B------:R-:W-:Y:S01]  /*b350*/  FFMA R59, R81.reuse, R84, R59 ;  /* 0x00000054513b7223 */ /* 0x040fe2000000003b */
[----:B------:R-:W-:Y:S01]  /*b360*/  F2FP.SATFINITE.E5M2.F32.PACK_AB_MERGE_C R33, R34, R33, R35 ;  /* 0x000000212221723e */ /* 0x000fe20004806023 */
        /* <DEDUP_REMOVED lines=11> */
[----:B------:R-:W-:Y:S05]  /*b420*/  F2FP.SATFINITE.E5M2.F32.PACK_AB_MERGE_C R51, R58, R57, R59 ;  /* 0x000000393a33723e */ /* 0x000fea000480603b */
        /* <DEDUP_REMOVED lines=18> */
.L_x_135:
[----:B------:R-:W-:Y:S05]  /*b550*/  BSYNC.RECONVERGENT B0 ;  /* 0x0000000000007941 */ /* 0x000fea0003800200 */
.L_x_134:
[----:B------:R-:W-:Y:S01]  /*b560*/  BAR.SYNC.DEFER_BLOCKING 0x1, 0x80 ;  /* 0x0042000000007b1d */ /* 0x000fe20000010000 */
[----:B------:R-:W-:Y:S01]  /*b570*/  ISETP.NE.AND P2, PT, R190, RZ, PT ;  /* 0x000000ffbe00720c */ /* 0x000fe20003f45270 */
[----:B------:R-:W-:Y:S01]  /*b580*/  IMAD.IADD R20, R75, 0x1, R147 ;  /* 0x000000014b147824 */ /* 0x000fe200078e0293 */
[----:B------:R-:W-:Y:S01]  /*b590*/  ISETP.NE.AND P0, PT, R191, 0x2, PT ;  /* 0x00000002bf00780c */ /* 0x000fe20003f05270 */
[----:B------:R-:W-:Y:S01]  /*b5a0*/  IMAD.IADD R21, R77, 0x1, R170 ;  /* 0x000000014d157824 */ /* 0x000fe200078e02aa */
[----:B------:R-:W-:Y:S02]  /*b5b0*/  ISETP.NE.AND P1, PT, R76, 0x2, PT ;  /* 0x000000024c00780c */ /* 0x000fe40003f25270 */
[----:B------:R-:W-:Y:S02]  /*b5c0*/  SEL R3, RZ, 0x1, P0 ;  /* 0x00000001ff037807 */ /* 0x000fe40000000000 */
[----:B------:R-:W-:Y:S02]  /*b5d0*/  SEL R0, RZ, 0x1, P1 ;  /* 0x00000001ff007807 */ /* 0x000fe40000800000 */
[----:B------:R-:W-:Y:S02]  /*b5e0*/  LOP3.LUT R182, R182, R3, RZ, 0x3c, !PT ;  /* 0x00000003b6b67212 */ /* 0x000fe400078e3cff */
[----:B------:R-:W-:Y:S02]  /*b5f0*/  LOP3.LUT R183, R183, R0, RZ, 0x3c, !PT ;  /* 0x00000000b7b77212 */ /* 0x000fe400078e3cff */
[----:B------:R-:W-:Y:S02]  /*b600*/  @P2 R2UR UR36, R179 ;  /* 0x00000000b32422ca */ /* 0x000fe400000e0000 */
[----:B------:R-:W-:Y:S02]  /*b610*/  SEL R191, R191, RZ, P0 ;  /* 0x000000ffbfbf7207 */ /* 0x000fe40000000000 */
[----:B------:R-:W-:Y:S01]  /*b620*/  SEL R76, R76, RZ, P1 ;  /* 0x000000ff4c4c7207 */ /* 0x000fe20000800000 */
[----:B------:R-:W-:Y:S10]  /*b630*/  @P2 BRA `(.L_x_136) ;  /* 0xffffff9800d82947 */ /* 0x000ff4000383ffff */
[----:B------:R-:W-:Y:S05]  /*b640*/  EXIT ;  /* 0x000000000000794d */ /* 0x000fea0003800000 */
.L_x_20:
[----:B--2---:R2:W1:Y:S02]  /*b650*/  SYNCS.PHASECHK.TRANS64.TRYWAIT P0, [R3+URZ+0x180], R2 ;  /* 0x00018002030075a7 */ /* 0x00446400080011ff */
[----:B-1----:R-:W-:Y:S05]  /*b660*/  @!P0 NANOSLEEP.SYNCS 0x989680 ;  /* 0x009896800000895d */ /* 0x002fea0003900000 */
[----:B------:R-:W1:Y:S02]  /*b670*/  @!P0 SYNCS.PHASECHK.TRANS64 P0, [R3+URZ+0x180], R2 ;  /* 0x00018002030085a7 */ /* 0x000e6400080010ff */
[----:B-1----:R-:W-:Y:S05]  /*b680*/  @!P0 BRA `(.L_x_20) ;  /* 0xfffffffc00f08947 */ /* 0x002fea000383ffff */
[----:B------:R-:W-:Y:S05]  /*b690*/  BRA `(.L_x_137) ;  /* 0xffffff60001c7947 */ /* 0x000fea000383ffff */
.L_x_23:
[----:B-1----:R-:W-:-:S07]  /*b6a0*/  MOV R2, UR33 ;  /* 0x0000002100027c02 */ /* 0x002fce0008000f00 */
.L_x_138:
[----:B-1----:R1:W2:Y:S02]  /*b6b0*/  SYNCS.PHASECHK.TRANS64.TRYWAIT P0, [R2+URZ+0x70], R5 ;  /* 0x00007005020075a7 */ /* 0x0022a400080011ff */
[----:B--2---:R-:W-:Y:S05]  /*b6c0*/  @!P0 NANOSLEEP.SYNCS 0x989680 ;  /* 0x009896800000895d */ /* 0x004fea0003900000 */
[----:B------:R-:W2:Y:S02]  /*b6d0*/  @!P0 SYNCS.PHASECHK.TRANS64 P0, [R2+URZ+0x70], R5 ;  /* 0x00007005020085a7 */ /* 0x000ea400080010ff */
[----:B--2---:R-:W-:Y:S05]  /*b6e0*/  @!P0 BRA `(.L_x_138) ;  /* 0xfffffffc00f08947 */ /* 0x004fea000383ffff */
[----:B------:R-:W-:Y:S05]  /*b6f0*/  BRA `(.L_x_22) ;  /* 0xffffff6000707947 */ /* 0x000fea000383ffff */
.L_x_29:
[----:B-1----:R-:W-:-:S07]  /*b700*/  MOV R2, UR25 ;  /* 0x0000001900027c02 */ /* 0x002fce0008000f00 */
.L_x_139:
[----:B-1----:R1:W2:Y:S02]  /*b710*/  SYNCS.PHASECHK.TRANS64.TRYWAIT P0, [R2+URZ+0x70], R5 ;  /* 0x00007005020075a7 */ /* 0x0022a400080011ff */
[----:B--2---:R-:W-:Y:S05]  /*b720*/  @!P0 NANOSLEEP.SYNCS 0x989680 ;  /* 0x009896800000895d */ /* 0x004fea0003900000 */
[----:B------:R-:W2:Y:S02]  /*b730*/  @!P0 SYNCS.PHASECHK.TRANS64 P0, [R2+URZ+0x70], R5 ;  /* 0x00007005020085a7 */ /* 0x000ea400080010ff */
[----:B--2---:R-:W-:Y:S05]  /*b740*/  @!P0 BRA `(.L_x_139) ;  /* 0xfffffffc00f08947 */ /* 0x004fea000383ffff */
[----:B------:R-:W-:Y:S05]  /*b750*/  BRA `(.L_x_28) ;  /* 0xffffff6400307947 */ /* 0x000fea000383ffff */
.L_x_33:
[----:B-1----:R1:W2:Y:S02]  /*b760*/  SYNCS.PHASECHK.TRANS64.TRYWAIT P0, [R2+URZ+0x130], R3 ;  /* 0x00013003020075a7 */ /* 0x0022a400080011ff */
[----:B--2---:R-:W-:Y:S05]  /*b770*/  @!P0 NANOSLEEP.SYNCS 0x989680 ;  /* 0x009896800000895d */ /* 0x004fea0003900000 */
[----:B------:R-:W2:Y:S02]  /*b780*/  @!P0 SYNCS.PHASECHK.TRANS64 P0, [R2+URZ+0x130], R3 ;  /* 0x00013003020085a7 */ /* 0x000ea400080010ff */
[----:B--2---:R-:W-:Y:S05]  /*b790*/  @!P0 BRA `(.L_x_33) ;  /* 0xfffffffc00f08947 */ /* 0x004fea000383ffff */
[----:B------:R-:W-:Y:S05]  /*b7a0*/  BRA `(.L_x_140) ;  /* 0xffffff6400d47947 */ /* 0x000fea000383ffff */
.L_x_37:
[----:B----4-:R-:W-:-:S07]  /*b7b0*/  MOV R0, UR5 ;  /* 0x0000000500007c02 */ /* 0x010fce0008000f00 */
.L_x_141:
[----:B-1----:R1:W2:Y:S02]  /*b7c0*/  SYNCS.PHASECHK.TRANS64.TRYWAIT P0, [R0+URZ], R3 ;  /* 0x00000003000075a7 */ /* 0x0022a400080011ff */
[----:B--2---:R-:W-:Y:S05]  /*b7d0*/  @!P0 NANOSLEEP.SYNCS 0x989680 ;  /* 0x009896800000895d */ /* 0x004fea0003900000 */
[----:B------:R-:W2:Y:S02]  /*b7e0*/  @!P0 SYNCS.PHASECHK.TRANS64 P0, [R0+URZ], R3 ;  /* 0x00000003000085a7 */ /* 0x000ea400080010ff */
[----:B--2---:R-:W-:Y:S05]  /*b7f0*/  @!P0 BRA `(.L_x_141) ;  /* 0xfffffffc00f08947 */ /* 0x004fea000383ffff */
[----:B------:R-:W-:Y:S05]  /*b800*/  BRA `(.L_x_142) ;  /* 0xffffff6c00447947 */ /* 0x000fea000383ffff */
.L_x_38:
[----:B----4-:R-:W-:-:S07]  /*b810*/  MOV R0, UR5 ;  /* 0x0000000500007c02 */ /* 0x010fce0008000f00 */
.L_x_143:
[----:B-1----:R1:W2:Y:S02]  /*b820*/  SYNCS.PHASECHK.TRANS64.TRYWAIT P0, [R0+URZ], R3 ;  /* 0x00000003000075a7 */ /* 0x0022a400080011ff */
[----:B--2---:R-:W-:Y:S05]  /*b830*/  @!P0 NANOSLEEP.SYNCS 0x989680 ;  /* 0x009896800000895d */ /* 0x004fea0003900000 */
[----:B------:R-:W2:Y:S02]  /*b840*/  @!P0 SYNCS.PHASECHK.TRANS64 P0, [R0+URZ], R3 ;  /* 0x00000003000085a7 */ /* 0x000ea400080010ff */
[----:B--2---:R-:W-:Y:S05]  /*b850*/  @!P0 BRA `(.L_x_143) ;  /* 0xfffffffc00f08947 */ /* 0x004fea000383ffff */
[----:B------:R-:W-:Y:S05]  /*b860*/  BRA `(.L_x_144) ;  /* 0xffffff6c00507947 */ /* 0x000fea000383ffff */
.L_x_39:
[----:B----4-:R-:W-:-:S07]  /*b870*/  MOV R0, UR5 ;  /* 0x0000000500007c02 */ /* 0x010fce0008000f00 */
.L_x_145:
[----:B-1----:R1:W2:Y:S02]  /*b880*/  SYNCS.PHASECHK.TRANS64.TRYWAIT P0, [R0+URZ], R3 ;  /* 0x00000003000075a7 */ /* 0x0022a400080011ff */
[----:B--2---:R-:W-:Y:S05]  /*b890*/  @!P0 NANOSLEEP.SYNCS 0x989680 ;  /* 0x009896800000895d */ /* 0x004fea0003900000 */
[----:B------:R-:W2:Y:S02]  /*b8a0*/  @!P0 SYNCS.PHASECHK.TRANS64 P0, [R0+URZ], R3 ;  /* 0x00000003000085a7 */ /* 0x000ea400080010ff */
[----:B--2---:R-:W-:Y:S05]  /*b8b0*/  @!P0 BRA `(.L_x_145) ;  /* 0xfffffffc00f08947 */ /* 0x004fea000383ffff */
[----:B------:R-:W-:Y:S05]  /*b8c0*/  BRA `(.L_x_146) ;  /* 0xffffff6c005c7947 */ /* 0x000fea000383ffff */
.L_x_40:
[----:B----4-:R-:W-:-:S07]  /*b8d0*/  MOV R0, UR5 ;  /* 0x0000000500007c02 */ /* 0x010fce0008000f00 */
.L_x_147:
[----:B-1----:R1:W2:Y:S02]  /*b8e0*/  SYNCS.PHASECHK.TRANS64.TRYWAIT P0, [R0+URZ], R3 ;  /* 0x00000003000075a7 */ /* 0x0022a400080011ff */
[----:B--2---:R-:W-:Y:S05]  /*b8f0*/  @!P0 NANOSLEEP.SYNCS 0x989680 ;  /* 0x009896800000895d */ /* 0x004fea0003900000 */
[----:B------:R-:W2:Y:S02]  /*b900*/  @!P0 SYNCS.PHASECHK.TRANS64 P0, [R0+URZ], R3 ;  /* 0x00000003000085a7 */ /* 0x000ea400080010ff */
[----:B--2---:R-:W-:Y:S05]  /*b910*/  @!P0 BRA `(.L_x_147) ;  /* 0xfffffffc00f08947 */ /* 0x004fea000383ffff */
[----:B------:R-:W-:Y:S05]  /*b920*/  BRA `(.L_x_148) ;  /* 0xffffff6c00687947 */ /* 0x000fea000383ffff */
.L_x_41:
[----:B----4-:R-:W-:-:S07]  /*b930*/  MOV R0, UR5 ;  /* 0x0000000500007c02 */ /* 0x010fce0008000f00 */
.L_x_149:
[----:B-1----:R1:W2:Y:S02]  /*b940*/  SYNCS.PHASECHK.TRANS64.TRYWAIT P0, [R0+URZ], R3 ;  /* 0x00000003000075a7 */ /* 0x0022a400080011ff */
[----:B--2---:R-:W-:Y:S05]  /*b950*/  @!P0 NANOSLEEP.SYNCS 0x989680 ;  /* 0x009896800000895d */ /* 0x004fea0003900000 */
[----:B------:R-:W2:Y:S02]  /*b960*/  @!P0 SYNCS.PHASECHK.TRANS64 P0, [R0+URZ], R3 ;  /* 0x00000003000085a7 */ /* 0x000ea400080010ff */
[----:B--2---:R-:W-:Y:S05]  /*b970*/  @!P0 BRA `(.L_x_149) ;  /* 0xfffffffc00f08947 */ /* 0x004fea000383ffff */
[----:B------:R-:W-:Y:S05]  /*b980*/  BRA `(.L_x_150) ;  /* 0xffffff6c00747947 */ /* 0x000fea000383ffff */
.L_x_42:
[----:B----4-:R-:W-:-:S07]  /*b990*/  MOV R0, UR5 ;  /* 0x0000000500007c02 */ /* 0x010fce0008000f00 */
.L_x_151:
[----:B-1----:R1:W2:Y:S02]  /*b9a0*/  SYNCS.PHASECHK.TRANS64.TRYWAIT P0, [R0+URZ], R3 ;  /* 0x00000003000075a7 */ /* 0x0022a400080011ff */
[----:B--2---:R-:W-:Y:S05]  /*b9b0*/  @!P0 NANOSLEEP.SYNCS 0x989680 ;  /* 0x009896800000895d */ /* 0x004fea0003900000 */
[----:B------:R-:W2:Y:S02]  /*b9c0*/  @!P0 SYNCS.PHASECHK.TRANS64 P0, [R0+URZ], R3 ;  /* 0x00000003000085a7 */ /* 0x000ea400080010ff */
[----:B--2---:R-:W-:Y:S05]  /*b9d0*/  @!P0 BRA `(.L_x_151) ;  /* 0xfffffffc00f08947 */ /* 0x004fea000383ffff */
[----:B------:R-:W-:Y:S05]  /*b9e0*/  BRA `(.L_x_152) ;  /* 0xffffff6c00807947 */ /* 0x000fea000383ffff */
.L_x_43:
[----:B----4-:R-:W-:-:S07]  /*b9f0*/  MOV R0, UR5 ;  /* 0x0000000500007c02 */ /* 0x010fce0008000f00 */
.L_x_153:
[----:B-1----:R1:W2:Y:S02]  /*ba00*/  SYNCS.PHASECHK.TRANS64.TRYWAIT P0, [R0+URZ], R3 ;  /* 0x00000003000075a7 */ /* 0x0022a400080011ff */
[----:B--2---:R-:W-:Y:S05]  /*ba10*/  @!P0 NANOSLEEP.SYNCS 0x989680 ;  /* 0x009896800000895d */ /* 0x004fea0003900000 */
[----:B------:R-:W2:Y:S02]  /*ba20*/  @!P0 SYNCS.PHASECHK.TRANS64 P0, [R0+URZ], R3 ;  /* 0x00000003000085a7 */ /* 0x000ea400080010ff */
[----:B--2---:R-:W-:Y:S05]  /*ba30*/  @!P0 BRA `(.L_x_153) ;  /* 0xfffffffc00f08947 */ /* 0x004fea000383ffff */
[----:B------:R-:W-:Y:S05]  /*ba40*/  BRA `(.L_x_154) ;  /* 0xffffff6c008c7947 */ /* 0x000fea000383ffff */
.L_x_44:
[----:B----4-:R-:W-:-:S07]  /*ba50*/  MOV R0, UR5 ;  /* 0x0000000500007c02 */ /* 0x010fce0008000f00 */
.L_x_155:
[----:B-1----:R1:W2:Y:S02]  /*ba60*/  SYNCS.PHASECHK.TRANS64.TRYWAIT P0, [R0+URZ], R3 ;  /* 0x00000003000075a7 */ /* 0x0022a400080011ff */
[----:B--2---:R-:W-:Y:S05]  /*ba70*/  @!P0 NANOSLEEP.SYNCS 0x989680 ;  /* 0x009896800000895d */ /* 0x004fea0003900000 */
[----:B------:R-:W2:Y:S02]  /*ba80*/  @!P0 SYNCS.PHASECHK.TRANS64 P0, [R0+URZ], R3 ;  /* 0x00000003000085a7 */ /* 0x000ea400080010ff */
[----:B--2---:R-:W-:Y:S05]  /*ba90*/  @!P0 BRA `(.L_x_155) ;  /* 0xfffffffc00f08947 */ /* 0x004fea000383ffff */
[----:B------:R-:W-:Y:S05]  /*baa0*/  BRA `(.L_x_156) ;  /* 0xffffff6c00987947 */ /* 0x000fea000383ffff */
.L_x_45:
[----:B----4-:R-:W-:-:S07]  /*bab0*/  MOV R0, UR5 ;  /* 0x0000000500007c02 */ /* 0x010fce0008000f00 */
.L_x_157:
[----:B-1----:R1:W2:Y:S02]  /*bac0*/  SYNCS.PHASECHK.TRANS64.TRYWAIT P0, [R0+URZ], R3 ;  /* 0x00000003000075a7 */ /* 0x0022a400080011ff */
[----:B--2---:R-:W-:Y:S05]  /*bad0*/  @!P0 NANOSLEEP.SYNCS 0x989680 ;  /* 0x009896800000895d */ /* 0x004fea0003900000 */
[----:B------:R-:W2:Y:S02]  /*bae0*/  @!P0 SYNCS.PHASECHK.TRANS64 P0, [R0+URZ], R3 ;  /* 0x00000003000085a7 */ /* 0x000ea400080010ff */
[----:B--2---:R-:W-:Y:S05]  /*baf0*/  @!P0 BRA `(.L_x_157) ;  /* 0xfffffffc00f08947 */ /* 0x004fea000383ffff */
[----:B------:R-:W-:Y:S05]  /*bb00*/  BRA `(.L_x_158) ;  /* 0xffffff6c00a47947 */ /* 0x000fea000383ffff */
.L_x_46:
[----:B----4-:R-:W-:-:S07]  /*bb10*/  MOV R0, UR5 ;  /* 0x0000000500007c02 */ /* 0x010fce0008000f00 */
.L_x_159:
[----:B-1----:R1:W2:Y:S02]  /*bb20*/  SYNCS.PHASECHK.TRANS64.TRYWAIT P0, [R0+URZ], R3 ;  /* 0x00000003000075a7 */ /* 0x0022a400080011ff */
[----:B--2---:R-:W-:Y:S05]  /*bb30*/  @!P0 NANOSLEEP.SYNCS 0x989680 ;  /* 0x009896800000895d */ /* 0x004fea0003900000 */
[----:B------:R-:W2:Y:S02]  /*bb40*/  @!P0 SYNCS.PHASECHK.TRANS64 P0, [R0+URZ], R3 ;  /* 0x00000003000085a7 */ /* 0x000ea400080010ff */
[----:B--2---:R-:W-:Y:S05]  /*bb50*/  @!P0 BRA `(.L_x_159) ;  /* 0xfffffffc00f08947 */ /* 0x004fea000383ffff */
[----:B------:R-:W-:Y:S05]  /*bb60*/  BRA `(.L_x_160) ;  /* 0xffffff6c00b07947 */ /* 0x000fea000383ffff */
.L_x_47:
[----:B----4-:R-:W-:-:S07]  /*bb70*/  MOV R0, UR5 ;  /* 0x0000000500007c02 */ /* 0x010fce0008000f00 */
.L_x_161:
[----:B-1----:R1:W2:Y:S02]  /*bb80*/  SYNCS.PHASECHK.TRANS64.TRYWAIT P0, [R0+URZ], R3 ;  /* 0x00000003000075a7 */ /* 0x0022a400080011ff */
[----:B--2---:R-:W-:Y:S05]  /*bb90*/  @!P0 NANOSLEEP.SYNCS 0x989680 ;  /* 0x009896800000895d */ /* 0x004fea0003900000 */
[----:B------:R-:W2:Y:S02]  /*bba0*/  @!P0 SYNCS.PHASECHK.TRANS64 P0, [R0+URZ], R3 ;  /* 0x00000003000085a7 */ /* 0x000ea400080010ff */
[----:B--2---:R-:W-:Y:S05]  /*bbb0*/  @!P0 BRA `(.L_x_161) ;  /* 0xfffffffc00f08947 */ /* 0x004fea000383ffff */
[----:B------:R-:W-:Y:S05]  /*bbc0*/  BRA `(.L_x_162) ;  /* 0xffffff6c00bc7947 */ /* 0x000fea000383ffff */
.L_x_48:
[----:B----4-:R-:W-:-:S07]  /*bbd0*/  MOV R0, UR5 ;  /* 0x0000000500007c02 */ /* 0x010fce0008000f00 */
.L_x_163:
[----:B-1----:R1:W2:Y:S02]  /*bbe0*/  SYNCS.PHASECHK.TRANS64.TRYWAIT P0, [R0+URZ], R3 ;  /* 0x00000003000075a7 */ /* 0x0022a400080011ff */
[----:B--2---:R-:W-:Y:S05]  /*bbf0*/  @!P0 NANOSLEEP.SYNCS 0x989680 ;  /* 0x009896800000895d */ /* 0x004fea0003900000 */
[----:B------:R-:W2:Y:S02]  /*bc00*/  @!P0 SYNCS.PHASECHK.TRANS64 P0, [R0+URZ], R3 ;  /* 0x00000003000085a7 */ /* 0x000ea400080010ff */
[----:B--2---:R-:W-:Y:S05]  /*bc10*/  @!P0 BRA `(.L_x_163) ;  /* 0xfffffffc00f08947 */ /* 0x004fea000383ffff */
[----:B------:R-:W-:Y:S05]  /*bc20*/  BRA `(.L_x_164) ;  /* 0xffffff6c00c87947 */ /* 0x000fea000383ffff */
.L_x_49:
[----:B----4-:R-:W-:-:S07]  /*bc30*/  MOV R0, UR5 ;  /* 0x0000000500007c02 */ /* 0x010fce0008000f00 */
.L_x_165:
[----:B-1----:R1:W2:Y:S02]  /*bc40*/  SYNCS.PHASECHK.TRANS64.TRYWAIT P0, [R0+URZ], R3 ;  /* 0x00000003000075a7 */ /* 0x0022a400080011ff */
[----:B--2---:R-:W-:Y:S05]  /*bc50*/  @!P0 NANOSLEEP.SYNCS 0x989680 ;  /* 0x009896800000895d */ /* 0x004fea0003900000 */
[----:B------:R-:W2:Y:S02]  /*bc60*/  @!P0 SYNCS.PHASECHK.TRANS64 P0, [R0+URZ], R3 ;  /* 0x00000003000085a7 */ /* 0x000ea400080010ff */
[----:B--2---:R-:W-:Y:S05]  /*bc70*/  @!P0 BRA `(.L_x_165) ;  /* 0xfffffffc00f08947 */ /* 0x004fea000383ffff */
[----:B------:R-:W-:Y:S05]  /*bc80*/  BRA `(.L_x_166) ;  /* 0xffffff6c00d47947 */ /* 0x000fea000383ffff */
.L_x_52:
[----:B-1----:R1:W2:Y:S02]  /*bc90*/  SYNCS.PHASECHK.TRANS64.TRYWAIT P0, [R0+URZ+0x170], R5 ;  /* 0x00017005000075a7 */ /* 0x0022a400080011ff */
[----:B--2---:R-:W-:Y:S05]  /*bca0*/  @!P0 NANOSLEEP.SYNCS 0x989680 ;  /* 0x009896800000895d */ /* 0x004fea0003900000 */
[----:B------:R-:W2:Y:S02]  /*bcb0*/  @!P0 SYNCS.PHASECHK.TRANS64 P0, [R0+URZ+0x170], R5 ;  /* 0x00017005000085a7 */ /* 0x000ea400080010ff */
[----:B--2---:R-:W-:Y:S05]  /*bcc0*/  @!P0 BRA `(.L_x_52) ;  /* 0xfffffffc00f08947 */ /* 0x004fea000383ffff */
[----:B------:R-:W-:Y:S05]  /*bcd0*/  BRA `(.L_x_167) ;  /* 0xffffff7000307947 */ /* 0x000fea000383ffff */
.L_x_53:
[----:B------:R-:W-:-:S07]  /*bce0*/  MOV R0, UR5 ;  /* 0x0000000500007c02 */ /* 0x000fce0008000f00 */
.L_x_168:
[----:B-1----:R1:W2:Y:S02]  /*bcf0*/  SYNCS.PHASECHK.TRANS64.TRYWAIT P0, [R0+URZ+0x140], R5 ;  /* 0x00014005000075a7 */ /* 0x0022a400080011ff */
[----:B--2---:R-:W-:Y:S05]  /*bd00*/  @!P0 NANOSLEEP.SYNCS 0x989680 ;  /* 0x009896800000895d */ /* 0x004fea0003900000 */
[----:B------:R-:W2:Y:S02]  /*bd10*/  @!P0 SYNCS.PHASECHK.TRANS64 P0, [R0+URZ+0x140], R5 ;  /* 0x00014005000085a7 */ /* 0x000ea400080010ff */
[----:B--2---:R-:W-:Y:S05]  /*bd20*/  @!P0 BRA `(.L_x_168) ;  /* 0xfffffffc00f08947 */ /* 0x004fea000383ffff */
[----:B------:R-:W-:Y:S05]  /*bd30*/  BRA `(.L_x_169) ;  /* 0xffffff7000407947 */ /* 0x000fea000383ffff */
.L_x_54:
[----:B-1----:R1:W2:Y:S02]  /*bd40*/  SYNCS.PHASECHK.TRANS64.TRYWAIT P1, [R0+URZ+0x130], R5 ;  /* 0x00013005000075a7 */ /* 0x0022a400080211ff */
[----:B--2---:R-:W-:Y:S05]  /*bd50*/  @!P1 NANOSLEEP.SYNCS 0x989680 ;  /* 0x009896800000995d */ /* 0x004fea0003900000 */
[----:B------:R-:W2:Y:S02]  /*bd60*/  @!P1 SYNCS.PHASECHK.TRANS64 P1, [R0+URZ+0x130], R5 ;  /* 0x00013005000095a7 */ /* 0x000ea400080210ff */
[----:B--2---:R-:W-:Y:S05]  /*bd70*/  @!P1 BRA `(.L_x_54) ;  /* 0xfffffffc00f09947 */ /* 0x004fea000383ffff */
[----:B------:R-:W-:Y:S05]  /*bd80*/  BRA `(.L_x_170) ;  /* 0xffffff7000707947 */ /* 0x000fea000383ffff */
.L_x_57:
[----:B------:R-:W-:-:S07]  /*bd90*/  MOV R0, UR5 ;  /* 0x0000000500007c02 */ /* 0x000fce0008000f00 */
.L_x_171:
[----:B-1----:R1:W2:Y:S02]  /*bda0*/  SYNCS.PHASECHK.TRANS64.TRYWAIT P0, [R0+URZ+0x140], R3 ;  /* 0x00014003000075a7 */ /* 0x0022a400080011ff */
[----:B--2---:R-:W-:Y:S05]  /*bdb0*/  @!P0 NANOSLEEP.SYNCS 0x989680 ;  /* 0x009896800000895d */ /* 0x004fea0003900000 */
[----:B------:R-:W2:Y:S02]  /*bdc0*/  @!P0 SYNCS.PHASECHK.TRANS64 P0, [R0+URZ+0x140], R3 ;  /* 0x00014003000085a7 */ /* 0x000ea400080010ff */
[----:B--2---:R-:W-:Y:S05]  /*bdd0*/  @!P0 BRA `(.L_x_171) ;  /* 0xfffffffc00f08947 */ /* 0x004fea000383ffff */
[----:B------:R-:W-:Y:S05]  /*bde0*/  BRA `(.L_x_56) ;  /* 0xffffff7000c47947 */ /* 0x000fea000383ffff */
.L_x_64:
[----:B-1----:R1:W2:Y:S02]  /*bdf0*/  SYNCS.PHASECHK.TRANS64.TRYWAIT P1, [R0+URZ+0x130], R5 ;  /* 0x00013005000075a7 */ /* 0x0022a400080211ff */
[----:B--2---:R-:W-:Y:S05]  /*be00*/  @!P1 NANOSLEEP.SYNCS 0x989680 ;  /* 0x009896800000995d */ /* 0x004fea0003900000 */
[----:B------:R-:W2:Y:S02]  /*be10*/  @!P1 SYNCS.PHASECHK.TRANS64 P1, [R0+URZ+0x130], R5 ;  /* 0x00013005000095a7 */ /* 0x000ea400080210ff */
[----:B--2---:R-:W-:Y:S05]  /*be20*/  @!P1 BRA `(.L_x_64) ;  /* 0xfffffffc00f09947 */ /* 0x004fea000383ffff */
[----:B------:R-:W-:Y:S05]  /*be30*/  BRA `(.L_x_172) ;  /* 0xffffff7800187947 */ /* 0x000fea000383ffff */
.L_x_65:
[----:B------:R-:W-:-:S07]  /*be40*/  MOV R3, UR9 ;  /* 0x0000000900037c02 */ /* 0x000fce0008000f00 */
.L_x_173:
[----:B-1----:R1:W2:Y:S02]  /*be50*/  SYNCS.PHASECHK.TRANS64.TRYWAIT P0, [R3+URZ+0x160], R0 ;  /* 0x00016000030075a7 */ /* 0x0022a400080011ff */
[----:B--2---:R-:W-:Y:S05]  /*be60*/  @!P0 NANOSLEEP.SYNCS 0x989680 ;  /* 0x009896800000895d */ /* 0x004fea0003900000 */
[----:B------:R-:W2:Y:S02]  /*be70*/  @!P0 SYNCS.PHASECHK.TRANS64 P0, [R3+URZ+0x160], R0 ;  /* 0x00016000030085a7 */ /* 0x000ea400080010ff */
[----:B--2---:R-:W-:Y:S05]  /*be80*/  @!P0 BRA `(.L_x_173) ;  /* 0xfffffffc00f08947 */ /* 0x004fea000383ffff */
[----:B------:R-:W-:Y:S05]  /*be90*/  BRA `(.L_x_174) ;  /* 0xffffff78004c7947 */ /* 0x000fea000383ffff */
.L_x_68:
[----:B------:R-:W-:Y:S07]  /*bea0*/  MOV R0, UR7 ;  /* 0x0000000700007c02 */ /* 0x000fee0008000f00 */
.L_x_175:
[----:B-1----:R1:W2:Y:S02]  /*beb0*/  SYNCS.PHASECHK.TRANS64.TRYWAIT P0, [R0+URZ], R3 ;  /* 0x00000003000075a7 */ /* 0x0022a400080011ff */
[----:B--2---:R-:W-:Y:S05]  /*bec0*/  @!P0 NANOSLEEP.SYNCS 0x989680 ;  /* 0x009896800000895d */ /* 0x004fea0003900000 */
[----:B------:R-:W2:Y:S02]  /*bed0*/  @!P0 SYNCS.PHASECHK.TRANS64 P0, [R0+URZ], R3 ;  /* 0x00000003000085a7 */ /* 0x000ea400080010ff */
[----:B--2---:R-:W-:Y:S05]  /*bee0*/  @!P0 BRA `(.L_x_175) ;  /* 0xfffffffc00f08947 */ /* 0x004fea000383ffff */
[----:B------:R-:W-:Y:S05]  /*bef0*/  BRA `(.L_x_67) ;  /* 0xffffff78006c7947 */ /* 0x000fea000383ffff */
.L_x_71:
[----:B------:R-:W-:-:S07]  /*bf00*/  MOV R0, UR5 ;  /* 0x0000000500007c02 */ /* 0x000fce0008000f00 */
.L_x_176:
[----:B--2---:R2:W3:Y:S02]  /*bf10*/  SYNCS.PHASECHK.TRANS64.TRYWAIT P0, [R0+URZ], R3 ;  /* 0x00000003000075a7 */ /* 0x0044e400080011ff */
[----:B---3--:R-:W-:Y:S05]  /*bf20*/  @!P0 NANOSLEEP.SYNCS 0x989680 ;  /* 0x009896800000895d */ /* 0x008fea0003900000 */
[----:B------:R-:W3:Y:S02]  /*bf30*/  @!P0 SYNCS.PHASECHK.TRANS64 P0, [R0+URZ], R3 ;  /* 0x00000003000085a7 */ /* 0x000ee400080010ff */
[----:B---3--:R-:W-:Y:S05]  /*bf40*/  @!P0 BRA `(.L_x_176) ;  /* 0xfffffffc00f08947 */ /* 0x008fea000383ffff */
[----:B------:R-:W-:Y:S05]  /*bf50*/  BRA `(.L_x_177) ;  /* 0xffffff7c00107947 */ /* 0x000fea000383ffff */
.L_x_72:
[----:B------:R-:W-:-:S07]  /*bf60*/  MOV R0, UR7 ;  /* 0x0000000700007c02 */ /* 0x000fce0008000f00 */
.L_x_178:
[----:B--2---:R2:W3:Y:S02]  /*bf70*/  SYNCS.PHASECHK.TRANS64.TRYWAIT P0, [R0+URZ], R3 ;  /* 0x00000003000075a7 */ /* 0x0044e400080011ff */
[----:B---3--:R-:W-:Y:S05]  /*bf80*/  @!P0 NANOSLEEP.SYNCS 0x989680 ;  /* 0x009896800000895d */ /* 0x008fea0003900000 */
[----:B------:R-:W3:Y:S02]  /*bf90*/  @!P0 SYNCS.PHASECHK.TRANS64 P0, [R0+URZ], R3 ;  /* 0x00000003000085a7 */ /* 0x000ee400080010ff */
[----:B---3--:R-:W-:Y:S05]  /*bfa0*/  @!P0 BRA `(.L_x_178) ;  /* 0xfffffffc00f08947 */ /* 0x008fea000383ffff */
[----:B------:R-:W-:Y:S05]  /*bfb0*/  BRA `(.L_x_179) ;  /* 0xffffff7c001c7947 */ /* 0x000fea000383ffff */
.L_x_77:
[----:B--2---:R2:W3:Y:S02]  /*bfc0*/  SYNCS.PHASECHK.TRANS64.TRYWAIT P0, [R0+URZ+0x130], R3 ;  /* 0x00013003000075a7 */ /* 0x0044e400080011ff */
[----:B---3--:R-:W-:Y:S05]  /*bfd0*/  @!P0 NANOSLEEP.SYNCS 0x989680 ;  /* 0x009896800000895d */ /* 0x008fea0003900000 */
[----:B------:R-:W3:Y:S02]  /*bfe0*/  @!P0 SYNCS.PHASECHK.TRANS64 P0, [R0+URZ+0x130], R3 ;  /* 0x00013003000085a7 */ /* 0x000ee400080010ff */
[----:B---3--:R-:W-:Y:S05]  /*bff0*/  @!P0 BRA `(.L_x_77) ;  /* 0xfffffffc00f08947 */ /* 0x008fea000383ffff */
[----:B------:R-:W-:Y:S05]  /*c000*/  BRA `(.L_x_180) ;  /* 0xffffff8000287947 */ /* 0x000fea000383ffff */
.L_x_80:
[----:B------:R-:W-:Y:S07]  /*c010*/  MOV R0, UR7 ;  /* 0x0000000700007c02 */ /* 0x000fee0008000f00 */
.L_x_181:
[----:B--2---:R2:W3:Y:S02]  /*c020*/  SYNCS.PHASECHK.TRANS64.TRYWAIT P0, [R0+URZ+0x128], R3 ;  /* 0x00012803000075a7 */ /* 0x0044e400080011ff */
[----:B---3--:R-:W-:Y:S05]  /*c030*/  @!P0 NANOSLEEP.SYNCS 0x989680 ;  /* 0x009896800000895d */ /* 0x008fea0003900000 */
[----:B------:R-:W3:Y:S02]  /*c040*/  @!P0 SYNCS.PHASECHK.TRANS64 P0, [R0+URZ+0x128], R3 ;  /* 0x00012803000085a7 */ /* 0x000ee400080010ff */
[----:B---3--:R-:W-:Y:S05]  /*c050*/  @!P0 BRA `(.L_x_181) ;  /* 0xfffffffc00f08947 */ /* 0x008fea000383ffff */
[----:B------:R-:W-:Y:S05]  /*c060*/  BRA `(.L_x_79) ;  /* 0xffffff8400087947 */ /* 0x000fea000383ffff */
.L_x_83:
[----:B------:R-:W-:Y:S07]  /*c070*/  MOV R3, UR7 ;  /* 0x0000000700037c02 */ /* 0x000fee0008000f00 */
.L_x_182:
[----:B-1----:R1:W2:Y:S02]  /*c080*/  SYNCS.PHASECHK.TRANS64.TRYWAIT P0, [R3+URZ+0x100], R12 ;  /* 0x0001000c030075a7 */ /* 0x0022a400080011ff */
[----:B--2---:R-:W-:Y:S05]  /*c090*/  @!P0 NANOSLEEP.SYNCS 0x989680 ;  /* 0x009896800000895d */ /* 0x004fea0003900000 */
[----:B------:R-:W2:Y:S02]  /*c0a0*/  @!P0 SYNCS.PHASECHK.TRANS64 P0, [R3+URZ+0x100], R12 ;  /* 0x0001000c030085a7 */ /* 0x000ea400080010ff */
[----:B--2---:R-:W-:Y:S05]  /*c0b0*/  @!P0 BRA `(.L_x_182) ;  /* 0xfffffffc00f08947 */ /* 0x004fea000383ffff */
[----:B------:R-:W-:Y:S05]  /*c0c0*/  BRA `(.L_x_183) ;  /* 0xffffff8400807947 */ /* 0x000fea000383ffff */
.L_x_84:
[----:B-1----:R-:W-:Y:S07]  /*c0d0*/  MOV R3, UR7 ;  /* 0x0000000700037c02 */ /* 0x002fee0008000f00 */
.L_x_184:
[----:B-1----:R1:W2:Y:S02]  /*c0e0*/  SYNCS.PHASECHK.TRANS64.TRYWAIT P0, [R3+URZ+0x108], R12 ;  /* 0x0001080c030075a7 */ /* 0x0022a400080011ff */
[----:B--2---:R-:W-:Y:S05]  /*c0f0*/  @!P0 NANOSLEEP.SYNCS 0x989680 ;  /* 0x009896800000895d */ /* 0x004fea0003900000 */
[----:B------:R-:W2:Y:S02]  /*c100*/  @!P0 SYNCS.PHASECHK.TRANS64 P0, [R3+URZ+0x108], R12 ;  /* 0x0001080c030085a7 */ /* 0x000ea400080010ff */
[----:B--2---:R-:W-:Y:S05]  /*c110*/  @!P0 BRA `(.L_x_184) ;  /* 0xfffffffc00f08947 */ /* 0x004fea000383ffff */
[----:B------:R-:W-:Y:S05]  /*c120*/  BRA `(.L_x_185) ;  /* 0xffffff8400bc7947 */ /* 0x000fea000383ffff */
.L_x_85:
[----:B-1----:R-:W-:Y:S07]  /*c130*/  MOV R3, UR7 ;  /* 0x0000000700037c02 */ /* 0x002fee0008000f00 */
.L_x_186:
[----:B-1----:R1:W2:Y:S02]  /*c140*/  SYNCS.PHASECHK.TRANS64.TRYWAIT P0, [R3+URZ+0x110], R12 ;  /* 0x0001100c030075a7 */ /* 0x0022a400080011ff */
[----:B--2---:R-:W-:Y:S05]  /*c150*/  @!P0 NANOSLEEP.SYNCS 0x989680 ;  /* 0x009896800000895d */ /* 0x004fea0003900000 */
[----:B------:R-:W2:Y:S02]  /*c160*/  @!P0 SYNCS.PHASECHK.TRANS64 P0, [R3+URZ+0x110], R12 ;  /* 0x0001100c030085a7 */ /* 0x000ea400080010ff */
[----:B--2---:R-:W-:Y:S05]  /*c170*/  @!P0 BRA `(.L_x_186) ;  /* 0xfffffffc00f08947 */ /* 0x004fea000383ffff */
[----:B------:R-:W-:Y:S05]  /*c180*/  BRA `(.L_x_187) ;  /* 0xffffff8800047947 */ /* 0x000fea000383ffff */
.L_x_86:
[----:B------:R-:W-:Y:S07]  /*c190*/  MOV R3, UR7 ;  /* 0x0000000700037c02 */ /* 0x000fee0008000f00 */
.L_x_188:
[----:B-1----:R1:W2:Y:S02]  /*c1a0*/  SYNCS.PHASECHK.TRANS64.TRYWAIT P0, [R3+URZ+0x118], R12 ;  /* 0x0001180c030075a7 */ /* 0x0022a400080011ff */
[----:B--2---:R-:W-:Y:S05]  /*c1b0*/  @!P0 NANOSLEEP.SYNCS 0x989680 ;  /* 0x009896800000895d */ /* 0x004fea0003900000 */
[----:B------:R-:W2:Y:S02]  /*c1c0*/  @!P0 SYNCS.PHASECHK.TRANS64 P0, [R3+URZ+0x118], R12 ;  /* 0x0001180c030085a7 */ /* 0x000ea400080010ff */
[----:B--2---:R-:W-:Y:S05]  /*c1d0*/  @!P0 BRA `(.L_x_188) ;  /* 0xfffffffc00f08947 */ /* 0x004fea000383ffff */
[----:B------:R-:W-:Y:S05]  /*c1e0*/  BRA `(.L_x_189) ;  /* 0xffffff88008c7947 */ /* 0x000fea000383ffff */
.L_x_88:
[----:B------:R-:W-:-:S07]  /*c1f0*/  MOV R0, UR7 ;  /* 0x0000000700007c02 */ /* 0x000fce0008000f00 */
.L_x_190:
[----:B-1----:R1:W3:Y:S02]  /*c200*/  SYNCS.PHASECHK.TRANS64.TRYWAIT P0, [R0+URZ+0x100], R3 ;  /* 0x00010003000075a7 */ /* 0x0022e400080011ff */
[----:B---3--:R-:W-:Y:S05]  /*c210*/  @!P0 NANOSLEEP.SYNCS 0x989680 ;  /* 0x009896800000895d */ /* 0x008fea0003900000 */
[----:B------:R-:W3:Y:S02]  /*c220*/  @!P0 SYNCS.PHASECHK.TRANS64 P0, [R0+URZ+0x100], R3 ;  /* 0x00010003000085a7 */ /* 0x000ee400080010ff */
[----:B---3--:R-:W-:Y:S05]  /*c230*/  @!P0 BRA `(.L_x_190) ;  /* 0xfffffffc00f08947 */ /* 0x008fea000383ffff */
[----:B------:R-:W-:Y:S05]  /*c240*/  BRA `(.L_x_191) ;  /* 0xffffff8800fc7947 */ /* 0x000fea000383ffff */
.L_x_89:
[----:B-1----:R-:W-:-:S07]  /*c250*/  MOV R0, UR7 ;  /* 0x0000000700007c02 */ /* 0x002fce0008000f00 */
.L_x_192:
[----:B-1----:R1:W3:Y:S02]  /*c260*/  SYNCS.PHASECHK.TRANS64.TRYWAIT P0, [R0+URZ+0x108], R3 ;  /* 0x00010803000075a7 */ /* 0x0022e400080011ff */
[----:B---3--:R-:W-:Y:S05]  /*c270*/  @!P0 NANOSLEEP.SYNCS 0x989680 ;  /* 0x009896800000895d */ /* 0x008fea0003900000 */
[----:B------:R-:W3:Y:S02]  /*c280*/  @!P0 SYNCS.PHASECHK.TRANS64 P0, [R0+URZ+0x108], R3 ;  /* 0x00010803000085a7 */ /* 0x000ee400080010ff */
[----:B---3--:R-:W-:Y:S05]  /*c290*/  @!P0 BRA `(.L_x_192) ;  /* 0xfffffffc00f08947 */ /* 0x008fea000383ffff */
[----:B------:R-:W-:Y:S05]  /*c2a0*/  BRA `(.L_x_193) ;  /* 0xffffff8800ec7947 */ /* 0x000fea000383ffff */
.L_x_90:
[----:B-1----:R-:W-:-:S07]  /*c2b0*/  MOV R0, UR7 ;  /* 0x0000000700007c02 */ /* 0x002fce0008000f00 */
.L_x_194:
[----:B-1----:R1:W3:Y:S02]  /*c2c0*/  SYNCS.PHASECHK.TRANS64.TRYWAIT P0, [R0+URZ+0x110], R3 ;  /* 0x00011003000075a7 */ /* 0x0022e400080011ff */
[----:B---3--:R-:W-:Y:S05]  /*c2d0*/  @!P0 NANOSLEEP.SYNCS 0x989680 ;  /* 0x009896800000895d */ /* 0x008fea0003900000 */
[----:B------:R-:W3:Y:S02]  /*c2e0*/  @!P0 SYNCS.PHASECHK.TRANS64 P0, [R0+URZ+0x110], R3 ;  /* 0x00011003000085a7 */ /* 0x000ee400080010ff */
[----:B---3--:R-:W-:Y:S05]  /*c2f0*/  @!P0 BRA `(.L_x_194) ;  /* 0xfffffffc00f08947 */ /* 0x008fea000383ffff */
[----:B------:R-:W-:Y:S05]  /*c300*/  BRA `(.L_x_195) ;  /* 0xffffff8800dc7947 */ /* 0x000fea000383ffff */
.L_x_92:
[----:B--2---:R2:W4:Y:S02]  /*c310*/  SYNCS.PHASECHK.TRANS64.TRYWAIT P0, [R0+URZ+0x130], R3 ;  /* 0x00013003000075a7 */ /* 0x00452400080011ff */
[----:B----4-:R-:W-:Y:S05]  /*c320*/  @!P0 NANOSLEEP.SYNCS 0x989680 ;  /* 0x009896800000895d */ /* 0x010fea0003900000 */
[----:B------:R-:W4:Y:S02]  /*c330*/  @!P0 SYNCS.PHASECHK.TRANS64 P0, [R0+URZ+0x130], R3 ;  /* 0x00013003000085a7 */ /* 0x000f2400080010ff */
[----:B----4-:R-:W-:Y:S05]  /*c340*/  @!P0 BRA `(.L_x_92) ;  /* 0xfffffffc00f08947 */ /* 0x010fea000383ffff */
[----:B------:R-:W-:Y:S05]  /*c350*/  BRA `(.L_x_196) ;  /* 0xffffff8c00a47947 */ /* 0x000fea000383ffff */
.L_x_103:
[----:B-1----:R1:W3:Y:S02]  /*c360*/  SYNCS.PHASECHK.TRANS64.TRYWAIT P1, [R3+URZ+0xe0], R0 ;  /* 0x0000e000030075a7 */ /* 0x0022e400080211ff */
[----:B---3--:R-:W-:Y:S05]  /*c370*/  @!P1 NANOSLEEP.SYNCS 0x989680 ;  /* 0x009896800000995d */ /* 0x008fea0003900000 */
[----:B------:R-:W3:Y:S02]  /*c380*/  @!P1 SYNCS.PHASECHK.TRANS64 P1, [R3+URZ+0xe0], R0 ;  /* 0x0000e000030095a7 */ /* 0x000ee400080210ff */
[----:B---3--:R-:W-:Y:S05]  /*c390*/  @!P1 BRA `(.L_x_103) ;  /* 0xfffffffc00f09947 */ /* 0x008fea000383ffff */
[----:B------:R-:W-:Y:S05]  /*c3a0*/  BRA `(.L_x_102) ;  /* 0xffffff9800c87947 */ /* 0x000fea000383ffff */
.L_x_105:
[----:B-1----:R1:W4:Y:S02]  /*c3b0*/  SYNCS.PHASECHK.TRANS64.TRYWAIT P0, [R193+URZ+0x150], R2 ;  /* 0x00015002c10075a7 */ /* 0x00232400080011ff */
[----:B----4-:R-:W-:Y:S05]  /*c3c0*/  @!P0 NANOSLEEP.SYNCS 0x989680 ;  /* 0x009896800000895d */ /* 0x010fea0003900000 */
[----:B------:R-:W4:Y:S02]  /*c3d0*/  @!P0 SYNCS.PHASECHK.TRANS64 P0, [R193+URZ+0x150], R2 ;  /* 0x00015002c10085a7 */ /* 0x000f2400080010ff */
[----:B----4-:R-:W-:Y:S05]  /*c3e0*/  @!P0 BRA `(.L_x_105) ;  /* 0xfffffffc00f08947 */ /* 0x010fea000383ffff */
[----:B------:R-:W-:Y:S05]  /*c3f0*/  BRA `(.L_x_104) ;  /* 0xffffff9c00247947 */ /* 0x000fea000383ffff */
.L_x_114:
[----:B--2---:R2:W3:Y:S02]  /*c400*/  SYNCS.PHASECHK.TRANS64.TRYWAIT P0, [R204+URZ+0xe0], R3 ;  /* 0x0000e003cc0075a7 */ /* 0x0044e400080011ff */
[----:B---3--:R-:W-:Y:S05]  /*c410*/  @!P0 NANOSLEEP.SYNCS 0x989680 ;  /* 0x009896800000895d */ /* 0x008fea0003900000 */
[----:B------:R-:W3:Y:S02]  /*c420*/  @!P0 SYNCS.PHASECHK.TRANS64 P0, [R204+URZ+0xe0], R3 ;  /* 0x0000e003cc0085a7 */ /* 0x000ee400080010ff */
[----:B---3--:R-:W-:Y:S05]  /*c430*/  @!P0 BRA `(.L_x_114) ;  /* 0xfffffffc00f08947 */ /* 0x008fea000383ffff */
[----:B------:R-:W-:Y:S05]  /*c440*/  BRA `(.L_x_113) ;  /* 0xffffffb000307947 */ /* 0x000fea000383ffff */
.L_x_123:
[----:B--2---:R2:W3:Y:S02]  /*c450*/  SYNCS.PHASECHK.TRANS64.TRYWAIT P0, [R0+URZ+0xe0], R5 ;  /* 0x0000e005000075a7 */ /* 0x0044e400080011ff */
[----:B---3--:R-:W-:Y:S05]  /*c460*/  @!P0 NANOSLEEP.SYNCS 0x989680 ;  /* 0x009896800000895d */ /* 0x008fea0003900000 */
[----:B------:R-:W3:Y:S02]  /*c470*/  @!P0 SYNCS.PHASECHK.TRANS64 P0, [R0+URZ+0xe0], R5 ;  /* 0x0000e005000085a7 */ /* 0x000ee400080010ff */
[----:B---3--:R-:W-:Y:S05]  /*c480*/  @!P0 BRA `(.L_x_123) ;  /* 0xfffffffc00f08947 */ /* 0x008fea000383ffff */
[----:B------:R-:W-:Y:S05]  /*c490*/  BRA `(.L_x_122) ;  /* 0xffffffc400887947 */ /* 0x000fea000383ffff */
.L_x_132:
[----:B--2---:R2:W3:Y:S02]  /*c4a0*/  SYNCS.PHASECHK.TRANS64.TRYWAIT P0, [R0+URZ+0xe0], R3 ;  /* 0x0000e003000075a7 */ /* 0x0044e400080011ff */
[----:B---3--:R-:W-:Y:S05]  /*c4b0*/  @!P0 NANOSLEEP.SYNCS 0x989680 ;  /* 0x009896800000895d */ /* 0x008fea0003900000 */
[----:B------:R-:W3:Y:S02]  /*c4c0*/  @!P0 SYNCS.PHASECHK.TRANS64 P0, [R0+URZ+0xe0], R3 ;  /* 0x0000e003000085a7 */ /* 0x000ee400080010ff */
[----:B---3--:R-:W-:Y:S05]  /*c4d0*/  @!P0 BRA `(.L_x_132) ;  /* 0xfffffffc00f08947 */ /* 0x008fea000383ffff */
[----:B------:R-:W-:Y:S05]  /*c4e0*/  BRA `(.L_x_131) ;  /* 0xffffffd800ec7947 */ /* 0x000fea000383ffff */
        .weak           $__internal_0_$__cuda_sm10x_tcgen05_guardrail_trap_col_being_dealloced_not_returned_by_alloc
        .type           $__internal_0_$__cuda_sm10x_tcgen05_guardrail_trap_col_being_dealloced_not_returned_by_alloc,@function
        .size           $__internal_0_$__cuda_sm10x_tcgen05_guardrail_trap_col_being_dealloced_not_returned_by_alloc,($__internal_1_$__cuda_sm10x_tcgen05_guardrail_trap_phase_invalid_during_alloc - $__internal_0_$__cuda_sm10x_tcgen05_guardrail_trap_col_being_dealloced_not_returned_by_alloc)
$__internal_0_$__cuda_sm10x_tcgen05_guardrail_trap_col_being_dealloced_not_returned_by_alloc:
[----:B------:R-:W-:Y:S05]  /*c4f0*/  BPT.TRAP 0x1 ;  /* 0x000000040000795c */ /* 0x000fea0000300000 */
[----:B------:R-:W-:-:S04]  /*c500*/  HFMA2 R3, -RZ, RZ, 0, 0 ;  /* 0x00000000ff037431 */ /* 0x000fc800000001ff */
[----:B------:R-:W-:Y:S05]  /*c510*/  RET.REL.NODEC R2 `(_ZN7cutlass13device_kernelINS_4gemm6kernel13GemmUniversalIN4cute5tupleIJiiiiEEENS1_10collective13CollectiveMmaINS1_35MainloopSm100TmaUmmaWarpSpecializedILi14ELi2ELi2ENS5_IJNS4_1CILi1EEESB_SB_EEEEENS5_IJNSA_ILi128EEENSA_ILi256EEENSA_ILi32EEEEEENS_12float_e5m2_tENS5_IJSB_llEEESI_SJ_NS4_8TiledMMAINS4_8MMA_AtomIJNS4_10MMA_TraitsINS4_19SM100_MMA_F8F6F4_SSEJSI_SI_fSE_SF_NS4_17integral_constantINS4_4UMMA5MajorELSQ_1EEESR_NSO_INSP_7ScaleInELSS_0EEEST_EEEEEENS4_6LayoutISC_NS5_IJNSA_ILi0EEESX_SX_EEEEENS5_IJNS4_10UnderscoreES10_S10_EEEEENS4_13SM90_TMA_LOADENS4_14ComposedLayoutINS4_7SwizzleILi3ELi4ELi3EEENS4_18smem_ptr_flag_bitsILi8EEENSW_INS5_IJSE_NSA_ILi8EEEEEENS5_IJSB_SE_EEEEEEEvNS4_8identityES13_S1D_vS1E_EENS_8epilogue10collective18CollectiveEpilogueINS1G_23Sm100TmaWarpSpecializedILi4ELi2ELi64ELb0ELb0EEEJSH_NS5_IJNSW_ISE_SB_EENSW_INSA_ILi64EEESB_EEEEESI_NS5_IJlSB_lEEESI_S1P_NS1G_6fusion15FusionCallbacksIS1K_NS1Q_17LinearCombinationISI_fSI_fLNS_15FloatRoundStyleE2EEESH_S1O_JEEENS4_5SM1004TMEM4LOAD26SM100_TMEM_LOAD_32dp32b64xES13_NS14_INS15_ILi2ELi4ELi3EEES18_NSW_INS5_IJS19_S1M_EEENS5_IJS1M_SB_EEEEEEENS4_39AutoVectorizingCopyWithAssumedAlignmentILi128EEENS4_14SM90_TMA_STOREES24_S26_S26_EEEvvEEEEvNT_6ParamsE) ;  /* 0xffffff3802b87950 */ /* 0x000fea0003c3ffff */
        .weak           $__internal_1_$__cuda_sm10x_tcgen05_guardrail_trap_phase_invalid_during_alloc
        .type           $__internal_1_$__cuda_sm10x_tcgen05_guardrail_trap_phase_invalid_during_alloc,@function
        .size           $__internal_1_$__cuda_sm10x_tcgen05_guardrail_trap_phase_invalid_during_alloc,($__internal_2_$__cuda_sm10x_tcgen05_guardrail_trap_unallocated_columns_being_dealloced - $__internal_1_$__cuda_sm10x_tcgen05_guardrail_trap_phase_invalid_during_alloc)
$__internal_1_$__cuda_sm10x_tcgen05_guardrail_trap_phase_invalid_during_alloc:
[----:B------:R-:W-:Y:S05]  /*c520*/  BPT.TRAP 0x1 ;  /* 0x000000040000795c */ /* 0x000fea0000300000 */
[----:B------:R-:W-:-:S04]  /*c530*/  MOV R3, 0x0 ;  /* 0x0000000000037802 */ /* 0x000fc80000000f00 */
[----:B------:R-:W-:Y:S05]  /*c540*/  RET.REL.NODEC R2 `(_ZN7cutlass13device_kernelINS_4gemm6kernel13GemmUniversalIN4cute5tupleIJiiiiEEENS1_10collective13CollectiveMmaINS1_35MainloopSm100TmaUmmaWarpSpecializedILi14ELi2ELi2ENS5_IJNS4_1CILi1EEESB_SB_EEEEENS5_IJNSA_ILi128EEENSA_ILi256EEENSA_ILi32EEEEEENS_12float_e5m2_tENS5_IJSB_llEEESI_SJ_NS4_8TiledMMAINS4_8MMA_AtomIJNS4_10MMA_TraitsINS4_19SM100_MMA_F8F6F4_SSEJSI_SI_fSE_SF_NS4_17integral_constantINS4_4UMMA5MajorELSQ_1EEESR_NSO_INSP_7ScaleInELSS_0EEEST_EEEEEENS4_6LayoutISC_NS5_IJNSA_ILi0EEESX_SX_EEEEENS5_IJNS4_10UnderscoreES10_S10_EEEEENS4_13SM90_TMA_LOADENS4_14ComposedLayoutINS4_7SwizzleILi3ELi4ELi3EEENS4_18smem_ptr_flag_bitsILi8EEENSW_INS5_IJSE_NSA_ILi8EEEEEENS5_IJSB_SE_EEEEEEEvNS4_8identityES13_S1D_vS1E_EENS_8epilogue10collective18CollectiveEpilogueINS1G_23Sm100TmaWarpSpecializedILi4ELi2ELi64ELb0ELb0EEEJSH_NS5_IJNSW_ISE_SB_EENSW_INSA_ILi64EEESB_EEEEESI_NS5_IJlSB_lEEESI_S1P_NS1G_6fusion15FusionCallbacksIS1K_NS1Q_17LinearCombinationISI_fSI_fLNS_15FloatRoundStyleE2EEESH_S1O_JEEENS4_5SM1004TMEM4LOAD26SM100_TMEM_LOAD_32dp32b64xES13_NS14_INS15_ILi2ELi4ELi3EEES18_NSW_INS5_IJS19_S1M_EEENS5_IJS1M_SB_EEEEEEENS4_39AutoVectorizingCopyWithAssumedAlignmentILi128EEENS4_14SM90_TMA_STOREES24_S26_S26_EEEvvEEEEvNT_6ParamsE) ;  /* 0xffffff3802ac7950 */ /* 0x000fea0003c3ffff */
        .weak           $__internal_2_$__cuda_sm10x_tcgen05_guardrail_trap_unallocated_columns_being_dealloced
        .type           $__internal_2_$__cuda_sm10x_tcgen05_guardrail_trap_unallocated_columns_being_dealloced,@function
        .size           $__internal_2_$__cuda_sm10x_tcgen05_guardrail_trap_unallocated_columns_being_dealloced,(.L_x_198 - $__internal_2_$__cuda_sm10x_tcgen05_guardrail_trap_unallocated_columns_being_dealloced)
$__internal_2_$__cuda_sm10x_tcgen05_guardrail_trap_unallocated_columns_being_dealloced:
[----:B------:R-:W-:Y:S05]  /*c550*/  BPT.TRAP 0x1 ;  /* 0x000000040000795c */ /* 0x000fea0000300000 */
[----:B------:R-:W-:-:S04]  /*c560*/  HFMA2 R3, -RZ, RZ, 0, 0 ;  /* 0x00000000ff037431 */ /* 0x000fc800000001ff */
[----:B------:R-:W-:Y:S05]  /*c570*/  RET.REL.NODEC R2 `(_ZN7cutlass13device_kernelINS_4gemm6kernel13GemmUniversalIN4cute5tupleIJiiiiEEENS1_10collective13CollectiveMmaINS1_35MainloopSm100TmaUmmaWarpSpecializedILi14ELi2ELi2ENS5_IJNS4_1CILi1EEESB_SB_EEEEENS5_IJNSA_ILi128EEENSA_ILi256EEENSA_ILi32EEEEEENS_12float_e5m2_tENS5_IJSB_llEEESI_SJ_NS4_8TiledMMAINS4_8MMA_AtomIJNS4_10MMA_TraitsINS4_19SM100_MMA_F8F6F4_SSEJSI_SI_fSE_SF_NS4_17integral_constantINS4_4UMMA5MajorELSQ_1EEESR_NSO_INSP_7ScaleInELSS_0EEEST_EEEEEENS4_6LayoutISC_NS5_IJNSA_ILi0EEESX_SX_EEEEENS5_IJNS4_10UnderscoreES10_S10_EEEEENS4_13SM90_TMA_LOADENS4_14ComposedLayoutINS4_7SwizzleILi3ELi4ELi3EEENS4_18smem_ptr_flag_bitsILi8EEENSW_INS5_IJSE_NSA_ILi8EEEEEENS5_IJSB_SE_EEEEEEEvNS4_8identityES13_S1D_vS1E_EENS_8epilogue10collective18CollectiveEpilogueINS1G_23Sm100TmaWarpSpecializedILi4ELi2ELi64ELb0ELb0EEEJSH_NS5_IJNSW_ISE_SB_EENSW_INSA_ILi64EEESB_EEEEESI_NS5_IJlSB_lEEESI_S1P_NS1G_6fusion15FusionCallbacksIS1K_NS1Q_17LinearCombinationISI_fSI_fLNS_15FloatRoundStyleE2EEESH_S1O_JEEENS4_5SM1004TMEM4LOAD26SM100_TMEM_LOAD_32dp32b64xES13_NS14_INS15_ILi2ELi4ELi3EEES18_NSW_INS5_IJS19_S1M_EEENS5_IJS1M_SB_EEEEEEENS4_39AutoVectorizingCopyWithAssumedAlignmentILi128EEENS4_14SM90_TMA_STOREES24_S26_S26_EEEvvEEEEvNT_6ParamsE) ;  /* 0xffffff3802a07950 */ /* 0x000fea0003c3ffff */
.L_x_197:
[----:B------:R-:W-:-:S00]  /*c580*/  BRA `(.L_x_197) ;  /* 0xfffffffc00fc7947 */ /* 0x000fc0000383ffff */
[----:B------:R-:W-:-:S00]  /*c590*/  NOP ;  /* 0x0000000000007918 */ /* 0x000fc00000000000 */
        /* <DEDUP_REMOVED lines=14> */
.L_x_198:


//--------------------- .nv.global.init           --------------------------
	.section	.nv.global.init,"aw",@progbits
.nv.global.init:
	.type		$str$27,@object
	.size		$str$27,($str$28 - $str$27)
$str$27:
        /*0000*/ 	.byte	0x28, 0x61, 0x64, 0x64, 0x72, 0x65, 0x73, 0x73, 0x20, 0x26, 0x20, 0x6d, 0x61, 0x73, 0x6b, 0x29
        /*0010*/ 	.byte	0x20, 0x3d, 0x3d, 0x20, 0x30, 0x00
	.type		$str$28,@object
	.size		$str$28,($str$26 - $str$28)
$str$28:
        /*0016*/ 	.byte	0x2f, 0x74, 0x6d, 0x70, 0x2f, 0x63, 0x75, 0x74, 0x6c, 0x61, 0x73, 0x73, 0x5f, 0x73, 0x77, 0x65
        /*0026*/ 	.byte	0x65, 0x70, 0x5f, 0x73, 0x72, 0x63, 0x2f, 0x69, 0x6e, 0x63, 0x6c, 0x75, 0x64, 0x65, 0x2f, 0x63
        /*0036*/ 	.byte	0x75, 0x74, 0x65, 0x2f, 0x70, 0x6f, 0x69, 0x6e, 0x74, 0x65, 0x72, 0x5f, 0x66, 0x6c, 0x61, 0x67
        /*0046*/ 	.byte	0x67, 0x65, 0x64, 0x2e, 0x68, 0x70, 0x70, 0x00
	.type		$str$26,@object
	.size		$str$26,($str$25 - $str$26)
$str$26:
        /*004e*/ 	.byte	0x2f, 0x74, 0x6d, 0x70, 0x2f, 0x63, 0x75, 0x74, 0x6c, 0x61, 0x73, 0x73, 0x5f, 0x73, 0x77, 0x65
        /*005e*/ 	.byte	0x65, 0x70, 0x5f, 0x73, 0x72, 0x63, 0x2f, 0x69, 0x6e, 0x63, 0x6c, 0x75, 0x64, 0x65, 0x2f, 0x63
        /*006e*/ 	.byte	0x75, 0x74, 0x65, 0x2f, 0x61, 0x74, 0x6f, 0x6d, 0x2f, 0x63, 0x6f, 0x70, 0x79, 0x5f, 0x74, 0x72
        /*007e*/ 	.byte	0x61, 0x69, 0x74, 0x73, 0x5f, 0x73, 0x6d, 0x31, 0x30, 0x30, 0x2e, 0x68, 0x70, 0x70, 0x00
	.type		$str$25,@object
	.size		$str$25,(__unnamed_1 - $str$25)
$str$25:
        /*008d*/ 	.byte	0x28, 0x28, 0x75, 0x69, 0x6e, 0x74, 0x33, 0x32, 0x5f, 0x74, 0x28, 0x74, 0x68, 0x72, 0x65, 0x61
        /*009d*/ 	.byte	0x64, 0x49, 0x64, 0x78, 0x2e, 0x78, 0x29, 0x20, 0x2f, 0x20, 0x33, 0x32, 0x29, 0x20, 0x25, 0x20
        /*00ad*/ 	.byte	0x34, 0x29, 0x20, 0x3d, 0x3d, 0x20, 0x28, 0x28, 0x28, 0x74, 0x6d, 0x65, 0x6d, 0x5f, 0x61, 0x64
        /*00bd*/ 	.byte	0x64, 0x72, 0x20, 0x3e, 0x3e, 0x20, 0x31, 0x36, 0x29, 0x20, 0x2f, 0x20, 0x33, 0x32, 0x29, 0x20
        /*00cd*/ 	.byte	0x25, 0x20, 0x34, 0x29, 0x00
	.type		__unnamed_1,@object
	.size		__unnamed_1,(__unnamed_2 - __unnamed_1)
__unnamed_1:
        /*00d2*/ 	.byte	0x61, 0x75, 0x74, 0x6f, 0x20, 0x63, 0x75, 0x74, 0x65, 0x3a, 0x3a, 0x61, 0x73, 0x5f, 0x70, 0x6f
        /* <DEDUP_REMOVED lines=24> */
        /*0262*/ 	.byte	0x43, 0x3c, 0x38, 0x31, 0x39, 0x32, 0x3e, 0x3e, 0x3e, 0x3e, 0x5d, 0x00
	.type		__unnamed_2,@object
	.size		__unnamed_2,(__unnamed_3 - __unnamed_2)
__unnamed_2:
        /* <DEDUP_REMOVED lines=26> */
	.type		__unnamed_3,@object
	.size		__unnamed_3,(.L_3 - __unnamed_3)
__unnamed_3:
        /* <DEDUP_REMOVED lines=42> */
        /*06aa*/ 	.byte	0x3e, 0x3e, 0x3e, 0x3e, 0x5d, 0x00
.L_3:


//--------------------- .nv.shared._ZN7cutlass13device_kernelINS_4gemm6kernel13GemmUniversalIN4cute5tupleIJiiiiEEENS1_10collective13CollectiveMmaINS1_35MainloopSm100TmaUmmaWarpSpecializedILi14ELi2ELi2ENS5_IJNS4_1CILi1EEESB_SB_EEEEENS5_IJNSA_ILi128EEENSA_ILi256EEENSA_ILi32EEEEEENS_12float_e5m2_tENS5_IJSB_llEEESI_SJ_NS4_8TiledMMAINS4_8MMA_AtomIJNS4_10MMA_TraitsINS4_19SM100_MMA_F8F6F4_SSEJSI_SI_fSE_SF_NS4_17integral_constantINS4_4UMMA5MajorELSQ_1EEESR_NSO_INSP_7ScaleInELSS_0EEEST_EEEEEENS4_6LayoutISC_NS5_IJNSA_ILi0EEESX_SX_EEEEENS5_IJNS4_10UnderscoreES10_S10_EEEEENS4_13SM90_TMA_LOADENS4_14ComposedLayoutINS4_7SwizzleILi3ELi4ELi3EEENS4_18smem_ptr_flag_bitsILi8EEENSW_INS5_IJSE_NSA_ILi8EEEEEENS5_IJSB_SE_EEEEEEEvNS4_8identityES13_S1D_vS1E_EENS_8epilogue10collective18CollectiveEpilogueINS1G_23Sm100TmaWarpSpecializedILi4ELi2ELi64ELb0ELb0EEEJSH_NS5_IJNSW_ISE_SB_EENSW_INSA_ILi64EEESB_EEEEESI_NS5_IJlSB_lEEESI_S1P_NS1G_6fusion15FusionCallbacksIS1K_NS1Q_17LinearCombinationISI_fSI_fLNS_15FloatRoundStyleE2EEESH_S1O_JEEENS4_5SM1004TMEM4LOAD26SM100_TMEM_LOAD_32dp32b64xES13_NS14_INS15_ILi2ELi4ELi3EEES18_NSW_INS5_IJS19_S1M_EEENS5_IJS1M_SB_EEEEEEENS4_39AutoVectorizingCopyWithAssumedAlignmentILi128EEENS4_14SM90_TMA_STOREES24_S26_S26_EEEvvEEEEvNT_6ParamsE --------------------------
	.section	.nv.shared._ZN7cutlass13device_kernelINS_4gemm6kernel13GemmUniversalIN4cute5tupleIJiiiiEEENS1_10collective13CollectiveMmaINS1_35MainloopSm100TmaUmmaWarpSpecializedILi14ELi2ELi2ENS5_IJNS4_1CILi1EEESB_SB_EEEEENS5_IJNSA_ILi128EEENSA_ILi256EEENSA_ILi32EEEEEENS_12float_e5m2_tENS5_IJSB_llEEESI_SJ_NS4_8TiledMMAINS4_8MMA_AtomIJNS4_10MMA_TraitsINS4_19SM100_MMA_F8F6F4_SSEJSI_SI_fSE_SF_NS4_17integral_constantINS4_4UMMA5MajorELSQ_1EEESR_NSO_INSP_7ScaleInELSS_0EEEST_EEEEEENS4_6LayoutISC_NS5_IJNSA_ILi0EEESX_SX_EEEEENS5_IJNS4_10UnderscoreES10_S10_EEEEENS4_13SM90_TMA_LOADENS4_14ComposedLayoutINS4_7SwizzleILi3ELi4ELi3EEENS4_18smem_ptr_flag_bitsILi8EEENSW_INS5_IJSE_NSA_ILi8EEEEEENS5_IJSB_SE_EEEEEEEvNS4_8identityES13_S1D_vS1E_EENS_8epilogue10collective18CollectiveEpilogueINS1G_23Sm100TmaWarpSpecializedILi4ELi2ELi64ELb0ELb0EEEJSH_NS5_IJNSW_ISE_SB_EENSW_INSA_ILi64EEESB_EEEEESI_NS5_IJlSB_lEEESI_S1P_NS1G_6fusion15FusionCallbacksIS1K_NS1Q_17LinearCombinationISI_fSI_fLNS_15FloatRoundStyleE2EEESH_S1O_JEEENS4_5SM1004TMEM4LOAD26SM100_TMEM_LOAD_32dp32b64xES13_NS14_INS15_ILi2ELi4ELi3EEES18_NSW_INS5_IJS19_S1M_EEENS5_IJS1M_SB_EEEEEEENS4_39AutoVectorizingCopyWithAssumedAlignmentILi128EEENS4_14SM90_TMA_STOREES24_S26_S26_EEEvvEEEEvNT_6ParamsE,"aw",@nobits
	.sectionflags	@""
	.align	16
	.zero		1024


//--------------------- .nv.shared.reserved.0     --------------------------
	.section	.nv.shared.reserved.0,"aw",@nobits
	.weak		__nv_reservedSMEM_offset_0_alias
	.size		__nv_reservedSMEM_offset_0_alias, 0, 64
	.other		__nv_reservedSMEM_offset_0_alias,@"STO_CUDA_RESERVED_SHARED STV_DEFAULT"
__nv_reservedSMEM_offset_0_alias:
	.zero		0
.nv.shared.reserved.0:
	.zero		64
	.weak		__nv_reservedSMEM_tcgen05_partition
	.type		__nv_reservedSMEM_tcgen05_partition,@object
	.size		__nv_reservedSMEM_tcgen05_partition,(.L_0 - __nv_reservedSMEM_tcgen05_partition)
__nv_reservedSMEM_tcgen05_partition:
	.zero		32
.L_0:


//--------------------- .nv.global                --------------------------
	.section	.nv.global,"aw",@nobits
.nv.global:
	.type		_ZN40_INTERNAL_ace16e8f_4_k_cu_34799ba8_349234cute1_E,@object
	.size		_ZN40_INTERNAL_ace16e8f_4_k_cu_34799ba8_349234cute1_E,(_ZN40_INTERNAL_ace16e8f_4_k_cu_34799ba8_349234cuda3std3__45__cpo6cbeginE - _ZN40_INTERNAL_ace16e8f_4_k_cu_34799ba8_349234cute1_E)
_ZN40_INTERNAL_ace16e8f_4_k_cu_34799ba8_349234cute1_E:
	.zero		1
	.type		_ZN40_INTERNAL_ace16e8f_4_k_cu_34799ba8_349234cuda3std3__45__cpo6cbeginE,@object
	.size		_ZN40_INTERNAL_ace16e8f_4_k_cu_34799ba8_349234cuda3std3__45__cpo6cbeginE,(_ZN40_INTERNAL_ace16e8f_4_k_cu_34799ba8_349234cuda3std3__48in_placeE - _ZN40_INTERNAL_ace16e8f_4_k_cu_34799ba8_349234cuda3std3__45__cpo6cbeginE)
_ZN40_INTERNAL_ace16e8f_4_k_cu_34799ba8_349234cuda3std3__45__cpo6cbeginE:
	.zero		1
	.type		_ZN40_INTERNAL_ace16e8f_4_k_cu_34799ba8_349234cuda3std3__48in_placeE,@object
	.size		_ZN40_INTERNAL_ace16e8f_4_k_cu_34799ba8_349234cuda3std3__48in_placeE,(_ZN40_INTERNAL_ace16e8f_4_k_cu_34799ba8_349234cuda3std6ranges3__45__cpo9iter_moveE - _ZN40_INTERNAL_ace16e8f_4_k_cu_34799ba8_349234cuda3std3__48in_placeE)
_ZN40_INTERNAL_ace16e8f_4_k_cu_34799ba8_349234cuda3std3__48in_placeE:
	.zero		1
	.type		_ZN40_INTERNAL_ace16e8f_4_k_cu_34799ba8_349234cuda3std6ranges3__45__cpo9iter_moveE,@object
	.size		_ZN40_INTERNAL_ace16e8f_4_k_cu_34799ba8_349234cuda3std6ranges3__45__cpo9iter_moveE,(_ZN40_INTERNAL_ace16e8f_4_k_cu_34799ba8_349234cuda3std3__45__cpo5beginE - _ZN40_INTERNAL_ace16e8f_4_k_cu_34799ba8_349234cuda3std6ranges3__45__cpo9iter_moveE)
_ZN40_INTERNAL_ace16e8f_4_k_cu_34799ba8_349234cuda3std6ranges3__45__cpo9iter_moveE:
	.zero		1
	.type		_ZN40_INTERNAL_ace16e8f_4_k_cu_34799ba8_349234cuda3std3__45__cpo5beginE,@object
	.size		_ZN40_INTERNAL_ace16e8f_4_k_cu_34799ba8_349234cuda3std3__45__cpo5beginE,(_ZN40_INTERNAL_ace16e8f_4_k_cu_34799ba8_349234cuda3std3__442_GLOBAL__N__ace16e8f_4_k_cu_34799ba8_349236ignoreE - _ZN40_INTERNAL_ace16e8f_4_k_cu_34799ba8_349234cuda3std3__45__cpo5beginE)
_ZN40_INTERNAL_ace16e8f_4_k_cu_34799ba8_349234cuda3std3__45__cpo5beginE:
	.zero		1
	.type		_ZN40_INTERNAL_ace16e8f_4_k_cu_34799ba8_349234cuda3std3__442_GLOBAL__N__ace16e8f_4_k_cu_34799ba8_349236ignoreE,@object
	.size		_ZN40_INTERNAL_ace16e8f_4_k_cu_34799ba8_349234cuda3std3__442_GLOBAL__N__ace16e8f_4_k_cu_34799ba8_349236ignoreE,(_ZN40_INTERNAL_ace16e8f_4_k_cu_34799ba8_349234cute7productE - _ZN40_INTERNAL_ace16e8f_4_k_cu_34799ba8_349234cuda3std3__442_GLOBAL__N__ace16e8f_4_k_cu_34799ba8_349236ignoreE)
_ZN40_INTERNAL_ace16e8f_4_k_cu_34799ba8_349234cuda3std3__442_GLOBAL__N__ace16e8f_4_k_cu_34799ba8_349236ignoreE:
	.zero		1
	.type		_ZN40_INTERNAL_ace16e8f_4_k_cu_34799ba8_349234cute7productE,@object
	.size		_ZN40_INTERNAL_ace16e8f_4_k_cu_34799ba8_349234cute7productE,(_ZN40_INTERNAL_ace16e8f_4_k_cu_34799ba8_349234cuda3std3__45__cpo3endE - _ZN40_INTERNAL_ace16e8f_4_k_cu_34799ba8_349234cute7productE)
_ZN40_INTERNAL_ace16e8f_4_k_cu_34799ba8_349234cute7productE:
	.zero		1
	.type		_ZN40_INTERNAL_ace16e8f_4_k_cu_34799ba8_349234cuda3std3__45__cpo3endE,@object
	.size		_ZN40_INTERNAL_ace16e8f_4_k_cu_34799ba8_349234cuda3std3__45__cpo3endE,(_ZN40_INTERNAL_ace16e8f_4_k_cu_34799ba8_349234cuda3std3__419piecewise_constructE - _ZN40_INTERNAL_ace16e8f_4_k_cu_34799ba8_349234cuda3std3__45__cpo3endE)
_ZN40_INTERNAL_ace16e8f_4_k_cu_34799ba8_349234cuda3std3__45__cpo3endE:
	.zero		1
	.type		_ZN40_INTERNAL_ace16e8f_4_k_cu_34799ba8_349234cuda3std3__419piecewise_constructE,@object
	.size		_ZN40_INTERNAL_ace16e8f_4_k_cu_34799ba8_349234cuda3std3__419piecewise_constructE,(_ZN40_INTERNAL_ace16e8f_4_k_cu_34799ba8_349234cuda3std3__45__cpo4cendE - _ZN40_INTERNAL_ace16e8f_4_k_cu_34799ba8_349234cuda3std3__419piecewise_constructE)
_ZN40_INTERNAL_ace16e8f_4_k_cu_34799ba8_349234cuda3std3__419piecewise_constructE:
	.zero		1
	.type		_ZN40_INTERNAL_ace16e8f_4_k_cu_34799ba8_349234cuda3std3__45__cpo4cendE,@object
	.size		_ZN40_INTERNAL_ace16e8f_4_k_cu_34799ba8_349234cuda3std3__45__cpo4cendE,(_ZN40_INTERNAL_ace16e8f_4_k_cu_34799ba8_349234cuda3std6ranges3__45__cpo4swapE - _ZN40_INTERNAL_ace16e8f_4_k_cu_34799ba8_349234cuda3std3__45__cpo4cendE)
_ZN40_INTERNAL_ace16e8f_4_k_cu_34799ba8_349234cuda3std3__45__cpo4cendE:
	.zero		1
	.type		_ZN40_INTERNAL_ace16e8f_4_k_cu_34799ba8_349234cuda3std6ranges3__45__cpo4swapE,@object
	.size		_ZN40_INTERNAL_ace16e8f_4_k_cu_34799ba8_349234cuda3std6ranges3__45__cpo4swapE,(.L_11 - _ZN40_INTERNAL_ace16e8f_4_k_cu_34799ba8_349234cuda3std6ranges3__45__cpo4swapE)
_ZN40_INTERNAL_ace16e8f_4_k_cu_34799ba8_349234cuda3std6ranges3__45__cpo4swapE:
	.zero		1
.L_11:


//--------------------- .nv.constant0._ZN7cutlass13device_kernelINS_4gemm6kernel13GemmUniversalIN4cute5tupleIJiiiiEEENS1_10collective13CollectiveMmaINS1_35MainloopSm100TmaUmmaWarpSpecializedILi14ELi2ELi2ENS5_IJNS4_1CILi1EEESB_SB_EEEEENS5_IJNSA_ILi128EEENSA_ILi256EEENSA_ILi32EEEEEENS_12float_e5m2_tENS5_IJSB_llEEESI_SJ_NS4_8TiledMMAINS4_8MMA_AtomIJNS4_10MMA_TraitsINS4_19SM100_MMA_F8F6F4_SSEJSI_SI_fSE_SF_NS4_17integral_constantINS4_4UMMA5MajorELSQ_1EEESR_NSO_INSP_7ScaleInELSS_0EEEST_EEEEEENS4_6LayoutISC_NS5_IJNSA_ILi0EEESX_SX_EEEEENS5_IJNS4_10UnderscoreES10_S10_EEEEENS4_13SM90_TMA_LOADENS4_14ComposedLayoutINS4_7SwizzleILi3ELi4ELi3EEENS4_18smem_ptr_flag_bitsILi8EEENSW_INS5_IJSE_NSA_ILi8EEEEEENS5_IJSB_SE_EEEEEEEvNS4_8identityES13_S1D_vS1E_EENS_8epilogue10collective18CollectiveEpilogueINS1G_23Sm100TmaWarpSpecializedILi4ELi2ELi64ELb0ELb0EEEJSH_NS5_IJNSW_ISE_SB_EENSW_INSA_ILi64EEESB_EEEEESI_NS5_IJlSB_lEEESI_S1P_NS1G_6fusion15FusionCallbacksIS1K_NS1Q_17LinearCombinationISI_fSI_fLNS_15FloatRoundStyleE2EEESH_S1O_JEEENS4_5SM1004TMEM4LOAD26SM100_TMEM_LOAD_32dp32b64xES13_NS14_INS15_ILi2ELi4ELi3EEES18_NSW_INS5_IJS19_S1M_EEENS5_IJS1M_SB_EEEEEEENS4_39AutoVectorizingCopyWithAssumedAlignmentILi128EEENS4_14SM90_TMA_STOREES24_S26_S26_EEEvvEEEEvNT_6ParamsE --------------------------
	.section	.nv.constant0._ZN7cutlass13device_kernelINS_4gemm6kernel13GemmUniversalIN4cute5tupleIJiiiiEEENS1_10collective13CollectiveMmaINS1_35MainloopSm100TmaUmmaWarpSpecializedILi14ELi2ELi2ENS5_IJNS4_1CILi1EEESB_SB_EEEEENS5_IJNSA_ILi128EEENSA_ILi256EEENSA_ILi32EEEEEENS_12float_e5m2_tENS5_IJSB_llEEESI_SJ_NS4_8TiledMMAINS4_8MMA_AtomIJNS4_10MMA_TraitsINS4_19SM100_MMA_F8F6F4_SSEJSI_SI_fSE_SF_NS4_17integral_constantINS4_4UMMA5MajorELSQ_1EEESR_NSO_INSP_7ScaleInELSS_0EEEST_EEEEEENS4_6LayoutISC_NS5_IJNSA_ILi0EEESX_SX_EEEEENS5_IJNS4_10UnderscoreES10_S10_EEEEENS4_13SM90_TMA_LOADENS4_14ComposedLayoutINS4_7SwizzleILi3ELi4ELi3EEENS4_18smem_ptr_flag_bitsILi8EEENSW_INS5_IJSE_NSA_ILi8EEEEEENS5_IJSB_SE_EEEEEEEvNS4_8identityES13_S1D_vS1E_EENS_8epilogue10collective18CollectiveEpilogueINS1G_23Sm100TmaWarpSpecializedILi4ELi2ELi64ELb0ELb0EEEJSH_NS5_IJNSW_ISE_SB_EENSW_INSA_ILi64EEESB_EEEEESI_NS5_IJlSB_lEEESI_S1P_NS1G_6fusion15FusionCallbacksIS1K_NS1Q_17LinearCombinationISI_fSI_fLNS_15FloatRoundStyleE2EEESH_S1O_JEEENS4_5SM1004TMEM4LOAD26SM100_TMEM_LOAD_32dp32b64xES13_NS14_INS15_ILi2ELi4ELi3EEES18_NSW_INS5_IJS19_S1M_EEENS5_IJS1M_SB_EEEEEEENS4_39AutoVectorizingCopyWithAssumedAlignmentILi128EEENS4_14SM90_TMA_STOREES24_S26_S26_EEEvvEEEEvNT_6ParamsE,"a",@progbits
	.sectionflags	@""
	.align	4
.nv.constant0._ZN7cutlass13device_kernelINS_4gemm6kernel13GemmUniversalIN4cute5tupleIJiiiiEEENS1_10collective13CollectiveMmaINS1_35MainloopSm100TmaUmmaWarpSpecializedILi14ELi2ELi2ENS5_IJNS4_1CILi1EEESB_SB_EEEEENS5_IJNSA_ILi128EEENSA_ILi256EEENSA_ILi32EEEEEENS_12float_e5m2_tENS5_IJSB_llEEESI_SJ_NS4_8TiledMMAINS4_8MMA_AtomIJNS4_10MMA_TraitsINS4_19SM100_MMA_F8F6F4_SSEJSI_SI_fSE_SF_NS4_17integral_constantINS4_4UMMA5MajorELSQ_1EEESR_NSO_INSP_7ScaleInELSS_0EEEST_EEEEEENS4_6LayoutISC_NS5_IJNSA_ILi0EEESX_SX_EEEEENS5_IJNS4_10UnderscoreES10_S10_EEEEENS4_13SM90_TMA_LOADENS4_14ComposedLayoutINS4_7SwizzleILi3ELi4ELi3EEENS4_18smem_ptr_flag_bitsILi8EEENSW_INS5_IJSE_NSA_ILi8EEEEEENS5_IJSB_SE_EEEEEEEvNS4_8identityES13_S1D_vS1E_EENS_8epilogue10collective18CollectiveEpilogueINS1G_23Sm100TmaWarpSpecializedILi4ELi2ELi64ELb0ELb0EEEJSH_NS5_IJNSW_ISE_SB_EENSW_INSA_ILi64EEESB_EEEEESI_NS5_IJlSB_lEEESI_S1P_NS1G_6fusion15FusionCallbacksIS1K_NS1Q_17LinearCombinationISI_fSI_fLNS_15FloatRoundStyleE2EEESH_S1O_JEEENS4_5SM1004TMEM4LOAD26SM100_TMEM_LOAD_32dp32b64xES13_NS14_INS15_ILi2ELi4ELi3EEES18_NSW_INS5_IJS19_S1M_EEENS5_IJS1M_SB_EEEEEEENS4_39AutoVectorizingCopyWithAssumedAlignmentILi128EEENS4_14SM90_TMA_STOREES24_S26_S26_EEEvvEEEEvNT_6ParamsE:
	.zero		2944


//--------------------- SYMBOLS --------------------------

	.type		.nv.reservedSmem.offset0,@object
	.size		.nv.reservedSmem.offset0,0x4
	.type		.nv.reservedSmem.cap,@object
	.size		.nv.reservedSmem.cap,0x4
	.type		__assertfail,@function
